//
// Generated by NVIDIA NVVM Compiler
//
// Compiler Build ID: CL-36424714
// Cuda compilation tools, release 13.0, V13.0.88
// Based on NVVM 20.0.0
//

.version 9.0
.target sm_100
.address_size 64

	// .globl	_Z18ntt_forward_kernelPmPKmmii

.visible .entry _Z18ntt_forward_kernelPmPKmmii(
	.param .u64 .ptr .align 1 _Z18ntt_forward_kernelPmPKmmii_param_0,
	.param .u64 .ptr .align 1 _Z18ntt_forward_kernelPmPKmmii_param_1,
	.param .u64 _Z18ntt_forward_kernelPmPKmmii_param_2,
	.param .u32 _Z18ntt_forward_kernelPmPKmmii_param_3,
	.param .u32 _Z18ntt_forward_kernelPmPKmmii_param_4
)
{
	.reg .pred 	%p<8>;
	.reg .b32 	%r<20>;
	.reg .b64 	%rd<71>;
	.reg .b64 	%fd<6>;

	ld.param.u64 	%rd23, [_Z18ntt_forward_kernelPmPKmmii_param_0];
	ld.param.u64 	%rd24, [_Z18ntt_forward_kernelPmPKmmii_param_1];
	ld.param.u64 	%rd25, [_Z18ntt_forward_kernelPmPKmmii_param_2];
	ld.param.u32 	%r2, [_Z18ntt_forward_kernelPmPKmmii_param_3];
	ld.param.u32 	%r1, [_Z18ntt_forward_kernelPmPKmmii_param_4];
	cvt.u64.u32 	%rd1, %r2;
	cvt.u64.u32 	%rd2, %r1;
	mov.b64 	%rd26, 1;
	shl.b64 	%rd27, %rd26, %r1;
	shr.u64 	%rd3, %rd27, 1;
	mov.u32 	%r3, %ctaid.x;
	mov.u32 	%r4, %ntid.x;
	mov.u32 	%r5, %tid.x;
	mad.lo.s32 	%r6, %r3, %r4, %r5;
	cvt.u64.u32 	%rd4, %r6;
	shl.b64 	%rd28, %rd26, %r2;
	shr.u64 	%rd29, %rd28, %r1;
	mul.lo.s64 	%rd30, %rd3, %rd29;
	setp.le.u64 	%p1, %rd30, %rd4;
	@%p1 bra 	$L__BB0_14;
	cvta.to.global.u64 	%rd37, %rd23;
	cvta.to.global.u64 	%rd38, %rd24;
	cvt.u32.u64 	%r7, %rd2;
	add.s32 	%r8, %r7, -1;
	shr.u64 	%rd39, %rd4, %r8;
	add.s64 	%rd40, %rd3, -1;
	and.b64  	%rd41, %rd40, %rd4;
	shl.b64 	%rd42, %rd39, %r7;
	add.s64 	%rd43, %rd41, %rd42;
	add.s32 	%r9, %r1, -1;
	mov.b64 	%rd44, 1;
	shl.b64 	%rd45, %rd44, %r9;
	add.s64 	%rd46, %rd41, %rd45;
	cvt.u32.u64 	%r10, %rd1;
	mov.b64 	%rd47, -1;
	shl.b64 	%rd48, %rd47, %r10;
	not.b64 	%rd49, %rd48;
	and.b64  	%rd50, %rd46, %rd49;
	shl.b64 	%rd51, %rd50, 3;
	add.s64 	%rd52, %rd38, %rd51;
	ld.global.u64 	%rd33, [%rd52];
	shl.b64 	%rd53, %rd43, 3;
	add.s64 	%rd5, %rd37, %rd53;
	ld.global.u64 	%rd6, [%rd5];
	shl.b64 	%rd54, %rd3, 3;
	add.s64 	%rd7, %rd5, %rd54;
	ld.global.u64 	%rd32, [%rd7];
	// begin inline asm
	mul.lo.u64 %rd31, %rd32, %rd33;
	// end inline asm
	// begin inline asm
	mul.hi.u64 %rd34, %rd32, %rd33;
	// end inline asm
	setp.ne.s64 	%p2, %rd34, 0;
	@%p2 bra 	$L__BB0_5;
	or.b64  	%rd60, %rd31, %rd25;
	and.b64  	%rd61, %rd60, -4294967296;
	setp.ne.s64 	%p5, %rd61, 0;
	@%p5 bra 	$L__BB0_4;
	cvt.u32.u64 	%r14, %rd25;
	cvt.u32.u64 	%r15, %rd31;
	rem.u32 	%r16, %r15, %r14;
	cvt.u64.u32 	%rd69, %r16;
	bra.uni 	$L__BB0_10;
$L__BB0_4:
	rem.u64 	%rd69, %rd31, %rd25;
	bra.uni 	$L__BB0_10;
$L__BB0_5:
	or.b64  	%rd55, %rd34, %rd25;
	and.b64  	%rd56, %rd55, -4294967296;
	setp.ne.s64 	%p3, %rd56, 0;
	@%p3 bra 	$L__BB0_7;
	cvt.u32.u64 	%r11, %rd25;
	cvt.u32.u64 	%r12, %rd34;
	rem.u32 	%r13, %r12, %r11;
	cvt.u64.u32 	%rd67, %r13;
	bra.uni 	$L__BB0_8;
$L__BB0_7:
	rem.u64 	%rd67, %rd34, %rd25;
$L__BB0_8:
	cvt.rn.f64.u64 	%fd1, %rd67;
	cvt.rn.f64.u64 	%fd2, %rd31;
	fma.rn.f64 	%fd3, %fd1, 0d43F0000000000000, %fd2;
	cvt.rn.f64.u64 	%fd4, %rd25;
	div.rn.f64 	%fd5, %fd3, %fd4;
	cvt.rzi.u64.f64 	%rd57, %fd5;
	mul.lo.s64 	%rd58, %rd57, %rd25;
	add.s64 	%rd59, %rd67, %rd31;
	sub.s64 	%rd68, %rd59, %rd58;
$L__BB0_9:
	mov.u64 	%rd69, %rd68;
	setp.ge.u64 	%p4, %rd69, %rd25;
	sub.s64 	%rd68, %rd69, %rd25;
	@%p4 bra 	$L__BB0_9;
$L__BB0_10:
	add.s64 	%rd19, %rd69, %rd6;
	or.b64  	%rd62, %rd19, %rd25;
	and.b64  	%rd63, %rd62, -4294967296;
	setp.ne.s64 	%p6, %rd63, 0;
	@%p6 bra 	$L__BB0_12;
	cvt.u32.u64 	%r17, %rd25;
	cvt.u32.u64 	%r18, %rd19;
	rem.u32 	%r19, %r18, %r17;
	cvt.u64.u32 	%rd70, %r19;
	bra.uni 	$L__BB0_13;
$L__BB0_12:
	rem.u64 	%rd70, %rd19, %rd25;
$L__BB0_13:
	st.global.u64 	[%rd5], %rd70;
	setp.lt.u64 	%p7, %rd6, %rd69;
	selp.b64 	%rd64, %rd25, 0, %p7;
	sub.s64 	%rd65, %rd6, %rd69;
	add.s64 	%rd66, %rd65, %rd64;
	st.global.u64 	[%rd7], %rd66;
$L__BB0_14:
	ret;

}
	// .globl	_Z18bit_reverse_kernelPmi
.visible .entry _Z18bit_reverse_kernelPmi(
	.param .u64 .ptr .align 1 _Z18bit_reverse_kernelPmi_param_0,
	.param .u32 _Z18bit_reverse_kernelPmi_param_1
)
{
	.reg .pred 	%p<8>;
	.reg .b32 	%r<16>;
	.reg .b64 	%rd<49>;

	ld.param.u64 	%rd14, [_Z18bit_reverse_kernelPmi_param_0];
	ld.param.u32 	%r8, [_Z18bit_reverse_kernelPmi_param_1];
	mov.u32 	%r9, %ctaid.x;
	mov.u32 	%r10, %ntid.x;
	mov.u32 	%r11, %tid.x;
	mad.lo.s32 	%r12, %r9, %r10, %r11;
	cvt.u64.u32 	%rd1, %r12;
	shr.u64 	%rd15, %rd1, %r8;
	setp.ne.s64 	%p1, %rd15, 0;
	@%p1 bra 	$L__BB1_10;
	setp.lt.s32 	%p2, %r8, 1;
	mov.b64 	%rd48, 0;
	@%p2 bra 	$L__BB1_8;
	and.b32  	%r1, %r8, 3;
	setp.lt.u32 	%p3, %r8, 4;
	mov.b64 	%rd48, 0;
	mov.u64 	%rd44, %rd1;
	@%p3 bra 	$L__BB1_5;
	and.b32  	%r13, %r8, 2147483644;
	neg.s32 	%r14, %r13;
	mov.b64 	%rd48, 0;
	mov.u64 	%rd44, %rd1;
$L__BB1_4:
	shl.b64 	%rd20, %rd44, 2;
	and.b64  	%rd21, %rd20, 4;
	shr.u64 	%rd22, %rd44, 2;
	shl.b64 	%rd23, %rd48, 3;
	or.b64  	%rd24, %rd23, %rd21;
	and.b64  	%rd25, %rd44, 2;
	or.b64  	%rd26, %rd25, %rd24;
	and.b64  	%rd27, %rd22, 1;
	or.b64  	%rd28, %rd27, %rd26;
	shr.u64 	%rd29, %rd44, 3;
	shl.b64 	%rd30, %rd28, 1;
	and.b64  	%rd31, %rd29, 1;
	or.b64  	%rd48, %rd31, %rd30;
	shr.u64 	%rd44, %rd44, 4;
	add.s32 	%r14, %r14, 4;
	setp.ne.s32 	%p4, %r14, 0;
	@%p4 bra 	$L__BB1_4;
$L__BB1_5:
	setp.eq.s32 	%p5, %r1, 0;
	@%p5 bra 	$L__BB1_8;
	neg.s32 	%r15, %r1;
$L__BB1_7:
	.pragma "nounroll";
	shl.b64 	%rd32, %rd48, 1;
	and.b64  	%rd33, %rd44, 1;
	or.b64  	%rd48, %rd33, %rd32;
	shr.u64 	%rd44, %rd44, 1;
	add.s32 	%r15, %r15, 1;
	setp.ne.s32 	%p6, %r15, 0;
	@%p6 bra 	$L__BB1_7;
$L__BB1_8:
	setp.le.u64 	%p7, %rd48, %rd1;
	@%p7 bra 	$L__BB1_10;
	cvta.to.global.u64 	%rd34, %rd14;
	shl.b64 	%rd35, %rd1, 3;
	add.s64 	%rd36, %rd34, %rd35;
	ld.global.u64 	%rd37, [%rd36];
	shl.b64 	%rd38, %rd48, 3;
	add.s64 	%rd39, %rd34, %rd38;
	ld.global.u64 	%rd40, [%rd39];
	st.global.u64 	[%rd36], %rd40;
	st.global.u64 	[%rd39], %rd37;
$L__BB1_10:
	ret;

}
	// .globl	_Z15poly_mul_kernelPmPKmS1_mm
.visible .entry _Z15poly_mul_kernelPmPKmS1_mm(
	.param .u64 .ptr .align 1 _Z15poly_mul_kernelPmPKmS1_mm_param_0,
	.param .u64 .ptr .align 1 _Z15poly_mul_kernelPmPKmS1_mm_param_1,
	.param .u64 .ptr .align 1 _Z15poly_mul_kernelPmPKmS1_mm_param_2,
	.param .u64 _Z15poly_mul_kernelPmPKmS1_mm_param_3,
	.param .u64 _Z15poly_mul_kernelPmPKmS1_mm_param_4
)
{
	.reg .pred 	%p<6>;
	.reg .b32 	%r<11>;
	.reg .b64 	%rd<42>;
	.reg .b64 	%fd<6>;

	ld.param.u64 	%rd13, [_Z15poly_mul_kernelPmPKmS1_mm_param_0];
	ld.param.u64 	%rd14, [_Z15poly_mul_kernelPmPKmS1_mm_param_1];
	ld.param.u64 	%rd15, [_Z15poly_mul_kernelPmPKmS1_mm_param_2];
	ld.param.u64 	%rd16, [_Z15poly_mul_kernelPmPKmS1_mm_param_3];
	ld.param.u64 	%rd17, [_Z15poly_mul_kernelPmPKmS1_mm_param_4];
	mov.u32 	%r1, %ctaid.x;
	mov.u32 	%r2, %ntid.x;
	mov.u32 	%r3, %tid.x;
	mad.lo.s32 	%r4, %r1, %r2, %r3;
	cvt.u64.u32 	%rd1, %r4;
	setp.le.u64 	%p1, %rd17, %rd1;
	@%p1 bra 	$L__BB2_11;
	cvta.to.global.u64 	%rd24, %rd14;
	cvta.to.global.u64 	%rd25, %rd15;
	shl.b64 	%rd26, %rd1, 3;
	add.s64 	%rd27, %rd24, %rd26;
	ld.global.u64 	%rd19, [%rd27];
	add.s64 	%rd28, %rd25, %rd26;
	ld.global.u64 	%rd20, [%rd28];
	// begin inline asm
	mul.lo.u64 %rd18, %rd19, %rd20;
	// end inline asm
	// begin inline asm
	mul.hi.u64 %rd21, %rd19, %rd20;
	// end inline asm
	setp.ne.s64 	%p2, %rd21, 0;
	@%p2 bra 	$L__BB2_5;
	or.b64  	%rd34, %rd18, %rd16;
	and.b64  	%rd35, %rd34, -4294967296;
	setp.ne.s64 	%p5, %rd35, 0;
	@%p5 bra 	$L__BB2_4;
	cvt.u32.u64 	%r8, %rd16;
	cvt.u32.u64 	%r9, %rd18;
	rem.u32 	%r10, %r9, %r8;
	cvt.u64.u32 	%rd41, %r10;
	bra.uni 	$L__BB2_10;
$L__BB2_4:
	rem.u64 	%rd41, %rd18, %rd16;
	bra.uni 	$L__BB2_10;
$L__BB2_5:
	or.b64  	%rd29, %rd21, %rd16;
	and.b64  	%rd30, %rd29, -4294967296;
	setp.ne.s64 	%p3, %rd30, 0;
	@%p3 bra 	$L__BB2_7;
	cvt.u32.u64 	%r5, %rd16;
	cvt.u32.u64 	%r6, %rd21;
	rem.u32 	%r7, %r6, %r5;
	cvt.u64.u32 	%rd39, %r7;
	bra.uni 	$L__BB2_8;
$L__BB2_7:
	rem.u64 	%rd39, %rd21, %rd16;
$L__BB2_8:
	cvt.rn.f64.u64 	%fd1, %rd39;
	cvt.rn.f64.u64 	%fd2, %rd18;
	fma.rn.f64 	%fd3, %fd1, 0d43F0000000000000, %fd2;
	cvt.rn.f64.u64 	%fd4, %rd16;
	div.rn.f64 	%fd5, %fd3, %fd4;
	cvt.rzi.u64.f64 	%rd31, %fd5;
	mul.lo.s64 	%rd32, %rd31, %rd16;
	add.s64 	%rd33, %rd39, %rd18;
	sub.s64 	%rd40, %rd33, %rd32;
$L__BB2_9:
	mov.u64 	%rd41, %rd40;
	setp.ge.u64 	%p4, %rd41, %rd16;
	sub.s64 	%rd40, %rd41, %rd16;
	@%p4 bra 	$L__BB2_9;
$L__BB2_10:
	cvta.to.global.u64 	%rd36, %rd13;
	add.s64 	%rd38, %rd36, %rd26;
	st.global.u64 	[%rd38], %rd41;
$L__BB2_11:
	ret;

}


// ===== COMPILED SASS (sm_100) =====

	.target	sm_100

	.elftype	@"ET_EXEC"


//--------------------- .note.nv.tkinfo           --------------------------
	.section	.note.nv.tkinfo,"",@"SHT_NOTE"
	.sectionflags	@"SHF_NOTE_NV_TKINFO"
	.tkinfo
        /*0018*/ 	.word	0x00000002
        /*0030*/ 	.string	""
        /*0030*/ 	.string	"ptxas"
        /*0030*/ 	.string	"Cuda compilation tools, release 13.0, V13.0.88"
        /*0030*/ 	.string	"Build cuda_13.0.r13.0/compiler.36424714_0"
        /*0030*/ 	.string	"-arch sm_100 -m 64 "



//--------------------- .note.nv.cuinfo           --------------------------
	.section	.note.nv.cuinfo,"",@"SHT_NOTE"
	.sectionflags	@"SHF_NOTE_NV_CUINFO"
        /*0018*/ 	.short	0x0002
        /*001a*/ 	.short	0x0064
        /*001c*/ 	.short	0x0082
	.zero		2


//--------------------- .nv.info                  --------------------------
	.section	.nv.info,"",@"SHT_CUDA_INFO"
	.align	4


	//----- nvinfo : EIATTR_REGCOUNT
	.align		4
        /*0000*/ 	.byte	0x04, 0x2f
        /*0002*/ 	.short	(.L_1 - .L_0)
	.align		4
.L_0:
        /*0004*/ 	.word	index@(_Z18ntt_forward_kernelPmPKmmii)
        /*0008*/ 	.word	0x00000022


	//----- nvinfo : EIATTR_FRAME_SIZE
	.align		4
.L_1:
        /*000c*/ 	.byte	0x04, 0x11
        /*000e*/ 	.short	(.L_3 - .L_2)
	.align		4
.L_2:
        /*0010*/ 	.word	index@($__internal_3_$__cuda_sm20_rem_u64)
        /*0014*/ 	.word	0x00000000


	//----- nvinfo : EIATTR_FRAME_SIZE
	.align		4
.L_3:
        /*0018*/ 	.byte	0x04, 0x11
        /*001a*/ 	.short	(.L_5 - .L_4)
	.align		4
.L_4:
        /*001c*/ 	.word	index@($__internal_2_$__cuda_sm20_div_rn_f64_full)
        /*0020*/ 	.word	0x00000000


	//----- nvinfo : EIATTR_FRAME_SIZE
	.align		4
.L_5:
        /*0024*/ 	.byte	0x04, 0x11
        /*0026*/ 	.short	(.L_7 - .L_6)
	.align		4
.L_6:
        /*0028*/ 	.word	index@(_Z18ntt_forward_kernelPmPKmmii)
        /*002c*/ 	.word	0x00000000


	//----- nvinfo : EIATTR_REGCOUNT
	.align		4
.L_7:
        /*0030*/ 	.byte	0x04, 0x2f
        /*0032*/ 	.short	(.L_9 - .L_8)
	.align		4
.L_8:
        /*0034*/ 	.word	index@(_Z18bit_reverse_kernelPmi)
        /*0038*/ 	.word	0x00000010


	//----- nvinfo : EIATTR_FRAME_SIZE
	.align		4
.L_9:
        /*003c*/ 	.byte	0x04, 0x11
        /*003e*/ 	.short	(.L_11 - .L_10)
	.align		4
.L_10:
        /*0040*/ 	.word	index@(_Z18bit_reverse_kernelPmi)
        /*0044*/ 	.word	0x00000000


	//----- nvinfo : EIATTR_REGCOUNT
	.align		4
.L_11:
        /*0048*/ 	.byte	0x04, 0x2f
        /*004a*/ 	.short	(.L_13 - .L_12)
	.align		4
.L_12:
        /*004c*/ 	.word	index@(_Z15poly_mul_kernelPmPKmS1_mm)
        /*0050*/ 	.word	0x0000001f


	//----- nvinfo : EIATTR_FRAME_SIZE
	.align		4
.L_13:
        /*0054*/ 	.byte	0x04, 0x11
        /*0056*/ 	.short	(.L_15 - .L_14)
	.align		4
.L_14:
        /*0058*/ 	.word	index@($__internal_1_$__cuda_sm20_rem_u64)
        /*005c*/ 	.word	0x00000000


	//----- nvinfo : EIATTR_FRAME_SIZE
	.align		4
.L_15:
        /*0060*/ 	.byte	0x04, 0x11
        /*0062*/ 	.short	(.L_17 - .L_16)
	.align		4
.L_16:
        /*0064*/ 	.word	index@($__internal_0_$__cuda_sm20_div_rn_f64_full)
        /*0068*/ 	.word	0x00000000


	//----- nvinfo : EIATTR_FRAME_SIZE
	.align		4
.L_17:
        /*006c*/ 	.byte	0x04, 0x11
        /*006e*/ 	.short	(.L_19 - .L_18)
	.align		4
.L_18:
        /*0070*/ 	.word	index@(_Z15poly_mul_kernelPmPKmS1_mm)
        /*0074*/ 	.word	0x00000000


	//----- nvinfo : EIATTR_MIN_STACK_SIZE
	.align		4
.L_19:
        /*0078*/ 	.byte	0x04, 0x12
        /*007a*/ 	.short	(.L_21 - .L_20)
	.align		4
.L_20:
        /*007c*/ 	.word	index@(_Z15poly_mul_kernelPmPKmS1_mm)
        /*0080*/ 	.word	0x00000000


	//----- nvinfo : EIATTR_MIN_STACK_SIZE
	.align		4
.L_21:
        /*0084*/ 	.byte	0x04, 0x12
        /*0086*/ 	.short	(.L_23 - .L_22)
	.align		4
.L_22:
        /*0088*/ 	.word	index@(_Z18bit_reverse_kernelPmi)
        /*008c*/ 	.word	0x00000000


	//----- nvinfo : EIATTR_MIN_STACK_SIZE
	.align		4
.L_23:
        /*0090*/ 	.byte	0x04, 0x12
        /*0092*/ 	.short	(.L_25 - .L_24)
	.align		4
.L_24:
        /*0094*/ 	.word	index@(_Z18ntt_forward_kernelPmPKmmii)
        /*0098*/ 	.word	0x00000000
.L_25:


//--------------------- .nv.compat                --------------------------
	.section	.nv.compat,"",@"SHT_CUDA_COMPAT_INFO"
	.align	4
        /*0000*/ 	.byte	0x02, 0x09, 0x00, 0x00, 0x02, 0x02, 0x01, 0x00, 0x02, 0x05, 0x05, 0x00, 0x03, 0x07, 0x01, 0x01
        /*0010*/ 	.byte	0x02, 0x03, 0x00, 0x00, 0x02, 0x06, 0x01, 0x00, 0x04, 0x0b, 0x08, 0x00, 0x01, 0x00, 0x00, 0x00
        /*0020*/ 	.byte	0x00, 0x00, 0x00, 0x00


//--------------------- .nv.info._Z15poly_mul_kernelPmPKmS1_mm --------------------------
	.section	.nv.info._Z15poly_mul_kernelPmPKmS1_mm,"",@"SHT_CUDA_INFO"
	.sectionflags	@""
	.align	4


	//----- nvinfo : EIATTR_CUDA_API_VERSION
	.align		4
        /*0000*/ 	.byte	0x04, 0x37
        /*0002*/ 	.short	(.L_27 - .L_26)
.L_26:
        /*0004*/ 	.word	0x00000082


	//----- nvinfo : EIATTR_KPARAM_INFO
	.align		4
.L_27:
        /*0008*/ 	.byte	0x04, 0x17
        /*000a*/ 	.short	(.L_29 - .L_28)
.L_28:
        /*000c*/ 	.word	0x00000000
        /*0010*/ 	.short	0x0004
        /*0012*/ 	.short	0x0020
        /*0014*/ 	.byte	0x00, 0xf0, 0x21, 0x00


	//----- nvinfo : EIATTR_KPARAM_INFO
	.align		4
.L_29:
        /*0018*/ 	.byte	0x04, 0x17
        /*001a*/ 	.short	(.L_31 - .L_30)
.L_30:
        /*001c*/ 	.word	0x00000000
        /*0020*/ 	.short	0x0003
        /*0022*/ 	.short	0x0018
        /*0024*/ 	.byte	0x00, 0xf0, 0x21, 0x00


	//----- nvinfo : EIATTR_KPARAM_INFO
	.align		4
.L_31:
        /*0028*/ 	.byte	0x04, 0x17
        /*002a*/ 	.short	(.L_33 - .L_32)
.L_32:
        /*002c*/ 	.word	0x00000000
        /*0030*/ 	.short	0x0002
        /*0032*/ 	.short	0x0010
        /*0034*/ 	.byte	0x00, 0xf5, 0x21, 0x00


	//----- nvinfo : EIATTR_KPARAM_INFO
	.align		4
.L_33:
        /*0038*/ 	.byte	0x04, 0x17
        /*003a*/ 	.short	(.L_35 - .L_34)
.L_34:
        /*003c*/ 	.word	0x00000000
        /*0040*/ 	.short	0x0001
        /*0042*/ 	.short	0x0008
        /*0044*/ 	.byte	0x00, 0xf5, 0x21, 0x00


	//----- nvinfo : EIATTR_KPARAM_INFO
	.align		4
.L_35:
        /*0048*/ 	.byte	0x04, 0x17
        /*004a*/ 	.short	(.L_37 - .L_36)
.L_36:
        /*004c*/ 	.word	0x00000000
        /*0050*/ 	.short	0x0000
        /*0052*/ 	.short	0x0000
        /*0054*/ 	.byte	0x00, 0xf5, 0x21, 0x00


	//----- nvinfo : EIATTR_SPARSE_MMA_MASK
	.align		4
.L_37:
        /*0058*/ 	.byte	0x03, 0x50
        /*005a*/ 	.short	0x0000


	//----- nvinfo : EIATTR_MAXREG_COUNT
	.align		4
        /*005c*/ 	.byte	0x03, 0x1b
        /*005e*/ 	.short	0x00ff


	//----- nvinfo : EIATTR_MERCURY_ISA_VERSION
	.align		4
        /*0060*/ 	.byte	0x03, 0x5f
        /*0062*/ 	.short	0x0101


	//----- nvinfo : EIATTR_VRC_CTA_INIT_COUNT
	.align		4
        /*0064*/ 	.byte	0x02, 0x4a
	.zero		1
	.zero		1


	//----- nvinfo : EIATTR_EXIT_INSTR_OFFSETS
	.align		4
        /*0068*/ 	.byte	0x04, 0x1c
        /*006a*/ 	.short	(.L_39 - .L_38)


	//   ....[0]....
.L_38:
        /*006c*/ 	.word	0x00000080


	//   ....[1]....
        /*0070*/ 	.word	0x00000920


	//----- nvinfo : EIATTR_CRS_STACK_SIZE
	.align		4
.L_39:
        /*0074*/ 	.byte	0x04, 0x1e
        /*0076*/ 	.short	(.L_41 - .L_40)
.L_40:
        /*0078*/ 	.word	0x00000000


	//----- nvinfo : EIATTR_CBANK_PARAM_SIZE
	.align		4
.L_41:
        /*007c*/ 	.byte	0x03, 0x19
        /*007e*/ 	.short	0x0028


	//----- nvinfo : EIATTR_PARAM_CBANK
	.align		4
        /*0080*/ 	.byte	0x04, 0x0a
        /*0082*/ 	.short	(.L_43 - .L_42)
	.align		4
.L_42:
        /*0084*/ 	.word	index@(.nv.constant0._Z15poly_mul_kernelPmPKmS1_mm)
        /*0088*/ 	.short	0x0380
        /*008a*/ 	.short	0x0028


	//----- nvinfo : EIATTR_SW_WAR
	.align		4
.L_43:
        /*008c*/ 	.byte	0x04, 0x36
        /*008e*/ 	.short	(.L_45 - .L_44)
.L_44:
        /*0090*/ 	.word	0x00000008
.L_45:


//--------------------- .nv.info._Z18bit_reverse_kernelPmi --------------------------
	.section	.nv.info._Z18bit_reverse_kernelPmi,"",@"SHT_CUDA_INFO"
	.sectionflags	@""
	.align	4


	//----- nvinfo : EIATTR_CUDA_API_VERSION
	.align		4
        /*0000*/ 	.byte	0x04, 0x37
        /*0002*/ 	.short	(.L_47 - .L_46)
.L_46:
        /*0004*/ 	.word	0x00000082


	//----- nvinfo : EIATTR_KPARAM_INFO
	.align		4
.L_47:
        /*0008*/ 	.byte	0x04, 0x17
        /*000a*/ 	.short	(.L_49 - .L_48)
.L_48:
        /*000c*/ 	.word	0x00000000
        /*0010*/ 	.short	0x0001
        /*0012*/ 	.short	0x0008
        /*0014*/ 	.byte	0x00, 0xf0, 0x11, 0x00


	//----- nvinfo : EIATTR_KPARAM_INFO
	.align		4
.L_49:
        /*0018*/ 	.byte	0x04, 0x17
        /*001a*/ 	.short	(.L_51 - .L_50)
.L_50:
        /*001c*/ 	.word	0x00000000
        /*0020*/ 	.short	0x0000
        /*0022*/ 	.short	0x0000
        /*0024*/ 	.byte	0x00, 0xf5, 0x21, 0x00


	//----- nvinfo : EIATTR_SPARSE_MMA_MASK
	.align		4
.L_51:
        /*0028*/ 	.byte	0x03, 0x50
        /*002a*/ 	.short	0x0000


	//----- nvinfo : EIATTR_MAXREG_COUNT
	.align		4
        /*002c*/ 	.byte	0x03, 0x1b
        /*002e*/ 	.short	0x00ff


	//----- nvinfo : EIATTR_MERCURY_ISA_VERSION
	.align		4
        /*0030*/ 	.byte	0x03, 0x5f
        /*0032*/ 	.short	0x0101


	//----- nvinfo : EIATTR_VRC_CTA_INIT_COUNT
	.align		4
        /*0034*/ 	.byte	0x02, 0x4a
	.zero		1
	.zero		1


	//----- nvinfo : EIATTR_EXIT_INSTR_OFFSETS
	.align		4
        /*0038*/ 	.byte	0x04, 0x1c
        /*003a*/ 	.short	(.L_53 - .L_52)


	//   ....[0]....
.L_52:
        /*003c*/ 	.word	0x00000090


	//   ....[1]....
        /*0040*/ 	.word	0x00000940


	//   ....[2]....
        /*0044*/ 	.word	0x000009f0


	//----- nvinfo : EIATTR_CBANK_PARAM_SIZE
	.align		4
.L_53:
        /*0048*/ 	.byte	0x03, 0x19
        /*004a*/ 	.short	0x000c


	//----- nvinfo : EIATTR_PARAM_CBANK
	.align		4
        /*004c*/ 	.byte	0x04, 0x0a
        /*004e*/ 	.short	(.L_55 - .L_54)
	.align		4
.L_54:
        /*0050*/ 	.word	index@(.nv.constant0._Z18bit_reverse_kernelPmi)
        /*0054*/ 	.short	0x0380
        /*0056*/ 	.short	0x000c


	//----- nvinfo : EIATTR_SW_WAR
	.align		4
.L_55:
        /*0058*/ 	.byte	0x04, 0x36
        /*005a*/ 	.short	(.L_57 - .L_56)
.L_56:
        /*005c*/ 	.word	0x00000008
.L_57:


//--------------------- .nv.info._Z18ntt_forward_kernelPmPKmmii --------------------------
	.section	.nv.info._Z18ntt_forward_kernelPmPKmmii,"",@"SHT_CUDA_INFO"
	.sectionflags	@""
	.align	4


	//----- nvinfo : EIATTR_CUDA_API_VERSION
	.align		4
        /*0000*/ 	.byte	0x04, 0x37
        /*0002*/ 	.short	(.L_59 - .L_58)
.L_58:
        /*0004*/ 	.word	0x00000082


	//----- nvinfo : EIATTR_KPARAM_INFO
	.align		4
.L_59:
        /*0008*/ 	.byte	0x04, 0x17
        /*000a*/ 	.short	(.L_61 - .L_60)
.L_60:
        /*000c*/ 	.word	0x00000000
        /*0010*/ 	.short	0x0004
        /*0012*/ 	.short	0x001c
        /*0014*/ 	.byte	0x00, 0xf0, 0x11, 0x00


	//----- nvinfo : EIATTR_KPARAM_INFO
	.align		4
.L_61:
        /*0018*/ 	.byte	0x04, 0x17
        /*001a*/ 	.short	(.L_63 - .L_62)
.L_62:
        /*001c*/ 	.word	0x00000000
        /*0020*/ 	.short	0x0003
        /*0022*/ 	.short	0x0018
        /*0024*/ 	.byte	0x00, 0xf0, 0x11, 0x00


	//----- nvinfo : EIATTR_KPARAM_INFO
	.align		4
.L_63:
        /*0028*/ 	.byte	0x04, 0x17
        /*002a*/ 	.short	(.L_65 - .L_64)
.L_64:
        /*002c*/ 	.word	0x00000000
        /*0030*/ 	.short	0x0002
        /*0032*/ 	.short	0x0010
        /*0034*/ 	.byte	0x00, 0xf0, 0x21, 0x00


	//----- nvinfo : EIATTR_KPARAM_INFO
	.align		4
.L_65:
        /*0038*/ 	.byte	0x04, 0x17
        /*003a*/ 	.short	(.L_67 - .L_66)
.L_66:
        /*003c*/ 	.word	0x00000000
        /*0040*/ 	.short	0x0001
        /*0042*/ 	.short	0x0008
        /*0044*/ 	.byte	0x00, 0xf5, 0x21, 0x00


	//----- nvinfo : EIATTR_KPARAM_INFO
	.align		4
.L_67:
        /*0048*/ 	.byte	0x04, 0x17
        /*004a*/ 	.short	(.L_69 - .L_68)
.L_68:
        /*004c*/ 	.word	0x00000000
        /*0050*/ 	.short	0x0000
        /*0052*/ 	.short	0x0000
        /*0054*/ 	.byte	0x00, 0xf5, 0x21, 0x00


	//----- nvinfo : EIATTR_SPARSE_MMA_MASK
	.align		4
.L_69:
        /*0058*/ 	.byte	0x03, 0x50
        /*005a*/ 	.short	0x0000


	//----- nvinfo : EIATTR_MAXREG_COUNT
	.align		4
        /*005c*/ 	.byte	0x03, 0x1b
        /*005e*/ 	.short	0x00ff


	//----- nvinfo : EIATTR_MERCURY_ISA_VERSION
	.align		4
        /*0060*/ 	.byte	0x03, 0x5f
        /*0062*/ 	.short	0x0101


	//----- nvinfo : EIATTR_VRC_CTA_INIT_COUNT
	.align		4
        /*0064*/ 	.byte	0x02, 0x4a
	.zero		1
	.zero		1


	//----- nvinfo : EIATTR_EXIT_INSTR_OFFSETS
	.align		4
        /*0068*/ 	.byte	0x04, 0x1c
        /*006a*/ 	.short	(.L_71 - .L_70)


	//   ....[0]....
.L_70:
        /*006c*/ 	.word	0x00000170


	//   ....[1]....
        /*0070*/ 	.word	0x00000da0


	//----- nvinfo : EIATTR_CRS_STACK_SIZE
	.align		4
.L_71:
        /*0074*/ 	.byte	0x04, 0x1e
        /*0076*/ 	.short	(.L_73 - .L_72)
.L_72:
        /*0078*/ 	.word	0x00000000


	//----- nvinfo : EIATTR_CBANK_PARAM_SIZE
	.align		4
.L_73:
        /*007c*/ 	.byte	0x03, 0x19
        /*007e*/ 	.short	0x0020


	//----- nvinfo : EIATTR_PARAM_CBANK
	.align		4
        /*0080*/ 	.byte	0x04, 0x0a
        /*0082*/ 	.short	(.L_75 - .L_74)
	.align		4
.L_74:
        /*0084*/ 	.word	index@(.nv.constant0._Z18ntt_forward_kernelPmPKmmii)
        /*0088*/ 	.short	0x0380
        /*008a*/ 	.short	0x0020


	//----- nvinfo : EIATTR_SW_WAR
	.align		4
.L_75:
        /*008c*/ 	.byte	0x04, 0x36
        /*008e*/ 	.short	(.L_77 - .L_76)
.L_76:
        /*0090*/ 	.word	0x00000008
.L_77:


//--------------------- .nv.callgraph             --------------------------
	.section	.nv.callgraph,"",@"SHT_CUDA_CALLGRAPH"
	.align	4
	.sectionentsize	8
	.align		4
        /*0000*/ 	.word	0x00000000
	.align		4
        /*0004*/ 	.word	0xffffffff
	.align		4
        /*0008*/ 	.word	0x00000000
	.align		4
        /*000c*/ 	.word	0xfffffffe
	.align		4
        /*0010*/ 	.word	0x00000000
	.align		4
        /*0014*/ 	.word	0xfffffffd
	.align		4
        /*0018*/ 	.word	0x00000000
	.align		4
        /*001c*/ 	.word	0xfffffffc


//--------------------- .text._Z15poly_mul_kernelPmPKmS1_mm --------------------------
	.section	.text._Z15poly_mul_kernelPmPKmS1_mm,"ax",@progbits
	.align	128
        .global         _Z15poly_mul_kernelPmPKmS1_mm
        .type           _Z15poly_mul_kernelPmPKmS1_mm,@function
        .size           _Z15poly_mul_kernelPmPKmS1_mm,(.L_x_44 - _Z15poly_mul_kernelPmPKmS1_mm)
        .other          _Z15poly_mul_kernelPmPKmS1_mm,@"STO_CUDA_ENTRY STV_DEFAULT"
_Z15poly_mul_kernelPmPKmS1_mm:
.text._Z15poly_mul_kernelPmPKmS1_mm:
[----:B------:R-:W-:Y:S01]  /*0000*/  LDC R1, c[0x0][0x37c] ;  /* 0x0000df00ff017b82 */ /* 0x000fe20000000800 */
[----:B------:R-:W0:Y:S07]  /*0010*/  S2R R0, SR_TID.X ;  /* 0x0000000000007919 */ /* 0x000e2e0000002100 */
[----:B------:R-:W0:Y:S01]  /*0020*/  S2UR UR4, SR_CTAID.X ;  /* 0x00000000000479c3 */ /* 0x000e220000002500 */
[----:B------:R-:W1:Y:S07]  /*0030*/  LDCU.64 UR6, c[0x0][0x3a0] ;  /* 0x00007400ff0677ac */ /* 0x000e6e0008000a00 */
[----:B------:R-:W0:Y:S02]  /*0040*/  LDC R3, c[0x0][0x360] ;  /* 0x0000d800ff037b82 */ /* 0x000e240000000800 */
[----:B0-----:R-:W-:-:S05]  /*0050*/  IMAD R3, R3, UR4, R0 ;  /* 0x0000000403037c24 */ /* 0x001fca000f8e0200 */
[----:B-1----:R-:W-:-:S04]  /*0060*/  ISETP.GE.U32.AND P0, PT, R3, UR6, PT ;  /* 0x0000000603007c0c */ /* 0x002fc8000bf06070 */
[----:B------:R-:W-:-:S13]  /*0070*/  ISETP.GE.U32.AND.EX P0, PT, RZ, UR7, PT, P0 ;  /* 0x00000007ff007c0c */ /* 0x000fda000bf06100 */
[----:B------:R-:W-:Y:S05]  /*0080*/  @P0 EXIT ;  /* 0x000000000000094d */ /* 0x000fea0003800000 */
[----:B------:R-:W0:Y:S01]  /*0090*/  LDCU.64 UR8, c[0x0][0x390] ;  /* 0x00007200ff0877ac */ /* 0x000e220008000a00 */
[----:B------:R-:W-:Y:S01]  /*00a0*/  IMAD.SHL.U32 R2, R3, 0x8, RZ ;  /* 0x0000000803027824 */ /* 0x000fe200078e00ff */
[----:B------:R-:W-:Y:S01]  /*00b0*/  SHF.R.U32.HI R3, RZ, 0x1d, R3 ;  /* 0x0000001dff037819 */ /* 0x000fe20000011603 */
[----:B------:R-:W1:Y:S01]  /*00c0*/  LDCU.64 UR4, c[0x0][0x388] ;  /* 0x00007100ff0477ac */ /* 0x000e620008000a00 */
[----:B------:R-:W2:Y:S02]  /*00d0*/  LDCU.64 UR6, c[0x0][0x358] ;  /* 0x00006b00ff0677ac */ /* 0x000ea40008000a00 */
[C---:B0-----:R-:W-:Y:S02]  /*00e0*/  IADD3 R6, P1, PT, R2.reuse, UR8, RZ ;  /* 0x0000000802067c10 */ /* 0x041fe4000ff3e0ff */
[----:B-1----:R-:W-:Y:S02]  /*00f0*/  IADD3 R8, P0, PT, R2, UR4, RZ ;  /* 0x0000000402087c10 */ /* 0x002fe4000ff1e0ff */
[----:B------:R-:W-:-:S02]  /*0100*/  IADD3.X R7, PT, PT, R3, UR9, RZ, P1, !PT ;  /* 0x0000000903077c10 */ /* 0x000fc40008ffe4ff */
[----:B------:R-:W-:Y:S01]  /*0110*/  IADD3.X R9, PT, PT, R3, UR5, RZ, P0, !PT ;  /* 0x0000000503097c10 */ /* 0x000fe200087fe4ff */
[----:B------:R-:W0:Y:S03]  /*0120*/  LDCU.64 UR4, c[0x0][0x398] ;  /* 0x00007300ff0477ac */ /* 0x000e260008000a00 */
[----:B--2---:R-:W2:Y:S04]  /*0130*/  LDG.E.64 R6, desc[UR6][R6.64] ;  /* 0x0000000606067981 */ /* 0x004ea8000c1e1b00 */
[----:B------:R-:W2:Y:S01]  /*0140*/  LDG.E.64 R4, desc[UR6][R8.64] ;  /* 0x0000000608047981 */ /* 0x000ea2000c1e1b00 */
[----:B------:R-:W-:Y:S01]  /*0150*/  BSSY.RECONVERGENT B0, `(.L_x_0) ;  /* 0x0000078000007945 */ /* 0x000fe20003800200 */
[----:B--2---:R-:W-:-:S04]  /*0160*/  IMAD.WIDE.U32 R10, R5, R6, RZ ;  /* 0x00000006050a7225 */ /* 0x004fc800078e00ff */
[----:B------:R-:W-:-:S04]  /*0170*/  IMAD.WIDE.U32 R16, R4, R6, RZ ;  /* 0x0000000604107225 */ /* 0x000fc800078e00ff */
[----:B------:R-:W-:-:S04]  /*0180*/  IMAD.WIDE.U32 R10, P0, R4, R7, R10 ;  /* 0x00000007040a7225 */ /* 0x000fc8000780000a */
[----:B------:R-:W-:Y:S01]  /*0190*/  IMAD.X R13, RZ, RZ, RZ, P0 ;  /* 0x000000ffff0d7224 */ /* 0x000fe200000e06ff */
[----:B------:R-:W-:Y:S01]  /*01a0*/  IADD3 R15, P0, PT, R17, R10, RZ ;  /* 0x0000000a110f7210 */ /* 0x000fe20007f1e0ff */
[----:B------:R-:W-:-:S04]  /*01b0*/  IMAD.MOV.U32 R12, RZ, RZ, R11 ;  /* 0x000000ffff0c7224 */ /* 0x000fc800078e000b */
[----:B------:R-:W-:-:S03]  /*01c0*/  IMAD.WIDE.U32.X R4, R5, R7, R12, P0 ;  /* 0x0000000705047225 */ /* 0x000fc600000e040c */
[----:B------:R-:W-:-:S04]  /*01d0*/  ISETP.NE.U32.AND P0, PT, R4, RZ, PT ;  /* 0x000000ff0400720c */ /* 0x000fc80003f05070 */
[----:B------:R-:W-:-:S13]  /*01e0*/  ISETP.NE.AND.EX P0, PT, R5, RZ, PT, P0 ;  /* 0x000000ff0500720c */ /* 0x000fda0003f05300 */
[----:B0-----:R-:W-:Y:S05]  /*01f0*/  @P0 BRA `(.L_x_1) ;  /* 0x0000000000800947 */ /* 0x001fea0003800000 */
[----:B------:R-:W0:Y:S02]  /*0200*/  LDCU UR8, c[0x0][0x39c] ;  /* 0x00007380ff0877ac */ /* 0x000e240008000800 */
[----:B0-----:R-:W-:-:S04]  /*0210*/  LOP3.LUT R0, R15, UR8, RZ, 0xfc, !PT ;  /* 0x000000080f007c12 */ /* 0x001fc8000f8efcff */
[----:B------:R-:W-:-:S13]  /*0220*/  ISETP.NE.U32.AND P0, PT, R0, RZ, PT ;  /* 0x000000ff0000720c */ /* 0x000fda0003f05070 */
[----:B------:R-:W-:Y:S05]  /*0230*/  @P0 BRA `(.L_x_2) ;  /* 0x0000000000540947 */ /* 0x000fea0003800000 */
[----:B------:R-:W0:Y:S02]  /*0240*/  LDCU UR8, c[0x0][0x398] ;  /* 0x00007300ff0877ac */ /* 0x000e240008000800 */
[----:B0-----:R-:W0:Y:S01]  /*0250*/  I2F.U32.RP R0, UR8 ;  /* 0x0000000800007d06 */ /* 0x001e220008209000 */
[----:B------:R-:W-:-:S07]  /*0260*/  ISETP.NE.U32.AND P1, PT, RZ, UR8, PT ;  /* 0x00000008ff007c0c */ /* 0x000fce000bf25070 */
[----:B0-----:R-:W0:Y:S02]  /*0270*/  MUFU.RCP R0, R0 ;  /* 0x0000000000007308 */ /* 0x001e240000001000 */
[----:B0-----:R-:W-:-:S06]  /*0280*/  VIADD R4, R0, 0xffffffe ;  /* 0x0ffffffe00047836 */ /* 0x001fcc0000000000 */
[----:B------:R0:W1:Y:S02]  /*0290*/  F2I.FTZ.U32.TRUNC.NTZ R5, R4 ;  /* 0x0000000400057305 */ /* 0x000064000021f000 */
[----:B0-----:R-:W-:Y:S02]  /*02a0*/  IMAD.MOV.U32 R4, RZ, RZ, RZ ;  /* 0x000000ffff047224 */ /* 0x001fe400078e00ff */
[----:B-1----:R-:W-:-:S04]  /*02b0*/  IMAD.MOV R7, RZ, RZ, -R5 ;  /* 0x000000ffff077224 */ /* 0x002fc800078e0a05 */
[----:B------:R-:W-:-:S04]  /*02c0*/  IMAD R7, R7, UR8, RZ ;  /* 0x0000000807077c24 */ /* 0x000fc8000f8e02ff */
[----:B------:R-:W-:-:S06]  /*02d0*/  IMAD.HI.U32 R5, R5, R7, R4 ;  /* 0x0000000705057227 */ /* 0x000fcc00078e0004 */
[----:B------:R-:W-:-:S04]  /*02e0*/  IMAD.HI.U32 R5, R5, R16, RZ ;  /* 0x0000001005057227 */ /* 0x000fc800078e00ff */
[----:B------:R-:W-:-:S04]  /*02f0*/  IMAD.MOV R5, RZ, RZ, -R5 ;  /* 0x000000ffff057224 */ /* 0x000fc800078e0a05 */
[----:B------:R-:W-:Y:S02]  /*0300*/  IMAD R16, R5, UR8, R16 ;  /* 0x0000000805107c24 */ /* 0x000fe4000f8e0210 */
[----:B------:R-:W-:-:S03]  /*0310*/  IMAD.MOV.U32 R5, RZ, RZ, RZ ;  /* 0x000000ffff057224 */ /* 0x000fc600078e00ff */
[----:B------:R-:W-:-:S13]  /*0320*/  ISETP.GE.U32.AND P0, PT, R16, UR8, PT ;  /* 0x0000000810007c0c */ /* 0x000fda000bf06070 */
[----:B------:R-:W-:-:S05]  /*0330*/  @P0 VIADD R16, R16, -UR8 ;  /* 0x8000000810100c36 */ /* 0x000fca0008000000 */
[----:B------:R-:W-:-:S13]  /*0340*/  ISETP.GE.U32.AND P0, PT, R16, UR8, PT ;  /* 0x0000000810007c0c */ /* 0x000fda000bf06070 */
[----:B------:R-:W-:Y:S02]  /*0350*/  @P0 IADD3 R16, PT, PT, R16, -UR8, RZ ;  /* 0x8000000810100c10 */ /* 0x000fe4000fffe0ff */
[----:B------:R-:W-:-:S05]  /*0360*/  @!P1 LOP3.LUT R16, RZ, UR8, RZ, 0x33, !PT ;  /* 0x00000008ff109c12 */ /* 0x000fca000f8e33ff */
[----:B------:R-:W-:Y:S01]  /*0370*/  IMAD.MOV.U32 R4, RZ, RZ, R16 ;  /* 0x000000ffff047224 */ /* 0x000fe200078e0010 */
[----:B------:R-:W-:Y:S06]  /*0380*/  BRA `(.L_x_3) ;  /* 0x0000000400507947 */ /* 0x000fec0003800000 */
.L_x_2:
[----:B------:R-:W-:Y:S01]  /*0390*/  IMAD.MOV.U32 R0, RZ, RZ, R16 ;  /* 0x000000ffff007224 */ /* 0x000fe200078e0010 */
[----:B------:R-:W-:Y:S01]  /*03a0*/  MOV R4, 0x3d0 ;  /* 0x000003d000047802 */ /* 0x000fe20000000f00 */
[----:B------:R-:W-:-:S07]  /*03b0*/  IMAD.MOV.U32 R5, RZ, RZ, R15 ;  /* 0x000000ffff057224 */ /* 0x000fce00078e000f */
[----:B------:R-:W-:Y:S05]  /*03c0*/  CALL.REL.NOINC `($__internal_1_$__cuda_sm20_rem_u64) ;  /* 0x0000000800cc7944 */ /* 0x000fea0003c00000 */
[----:B------:R-:W-:Y:S02]  /*03d0*/  IMAD.MOV.U32 R4, RZ, RZ, R12 ;  /* 0x000000ffff047224 */ /* 0x000fe400078e000c */
[----:B------:R-:W-:Y:S01]  /*03e0*/  IMAD.MOV.U32 R5, RZ, RZ, R13 ;  /* 0x000000ffff057224 */ /* 0x000fe200078e000d */
[----:B------:R-:W-:Y:S06]  /*03f0*/  BRA `(.L_x_3) ;  /* 0x0000000400347947 */ /* 0x000fec0003800000 */
.L_x_1:
[----:B------:R-:W0:Y:S01]  /*0400*/  LDCU UR8, c[0x0][0x39c] ;  /* 0x00007380ff0877ac */ /* 0x000e220008000800 */
[----:B------:R-:W-:Y:S01]  /*0410*/  BSSY.RECONVERGENT B1, `(.L_x_4) ;  /* 0x000001b000017945 */ /* 0x000fe20003800200 */
[----:B0-----:R-:W-:-:S04]  /*0420*/  LOP3.LUT R0, R5, UR8, RZ, 0xfc, !PT ;  /* 0x0000000805007c12 */ /* 0x001fc8000f8efcff */
[----:B------:R-:W-:-:S13]  /*0430*/  ISETP.NE.U32.AND P0, PT, R0, RZ, PT ;  /* 0x000000ff0000720c */ /* 0x000fda0003f05070 */
[----:B------:R-:W-:Y:S05]  /*0440*/  @P0 BRA `(.L_x_5) ;  /* 0x0000000000500947 */ /* 0x000fea0003800000 */
[----:B------:R-:W0:Y:S01]  /*0450*/  LDCU UR8, c[0x0][0x398] ;  /* 0x00007300ff0877ac */ /* 0x000e220008000800 */
[----:B------:R-:W-:Y:S01]  /*0460*/  IMAD.MOV.U32 R13, RZ, RZ, RZ ;  /* 0x000000ffff0d7224 */ /* 0x000fe200078e00ff */
[----:B0-----:R-:W0:Y:S01]  /*0470*/  I2F.U32.RP R8, UR8 ;  /* 0x0000000800087d06 */ /* 0x001e220008209000 */
[----:B------:R-:W-:-:S07]  /*0480*/  ISETP.NE.U32.AND P1, PT, RZ, UR8, PT ;  /* 0x00000008ff007c0c */ /* 0x000fce000bf25070 */
[----:B0-----:R-:W0:Y:S02]  /*0490*/  MUFU.RCP R8, R8 ;  /* 0x0000000800087308 */ /* 0x001e240000001000 */
[----:B0-----:R-:W-:-:S06]  /*04a0*/  VIADD R6, R8, 0xffffffe ;  /* 0x0ffffffe08067836 */ /* 0x001fcc0000000000 */
[----:B------:R0:W1:Y:S02]  /*04b0*/  F2I.FTZ.U32.TRUNC.NTZ R7, R6 ;  /* 0x0000000600077305 */ /* 0x000064000021f000 */
[----:B0-----:R-:W-:Y:S01]  /*04c0*/  IMAD.MOV.U32 R6, RZ, RZ, RZ ;  /* 0x000000ffff067224 */ /* 0x001fe200078e00ff */
[----:B-1----:R-:W-:-:S05]  /*04d0*/  IADD3 R5, PT, PT, RZ, -R7, RZ ;  /* 0x80000007ff057210 */ /* 0x002fca0007ffe0ff */
[----:B------:R-:W-:-:S04]  /*04e0*/  IMAD R5, R5, UR8, RZ ;  /* 0x0000000805057c24 */ /* 0x000fc8000f8e02ff */
[----:B------:R-:W-:-:S06]  /*04f0*/  IMAD.HI.U32 R5, R7, R5, R6 ;  /* 0x0000000507057227 */ /* 0x000fcc00078e0006 */
[----:B------:R-:W-:-:S04]  /*0500*/  IMAD.HI.U32 R0, R5, R4, RZ ;  /* 0x0000000405007227 */ /* 0x000fc800078e00ff */
[----:B------:R-:W-:-:S04]  /*0510*/  IMAD.MOV R5, RZ, RZ, -R0 ;  /* 0x000000ffff057224 */ /* 0x000fc800078e0a00 */
[----:B------:R-:W-:-:S05]  /*0520*/  IMAD R12, R5, UR8, R4 ;  /* 0x00000008050c7c24 */ /* 0x000fca000f8e0204 */
[----:B------:R-:W-:-:S13]  /*0530*/  ISETP.GE.U32.AND P0, PT, R12, UR8, PT ;  /* 0x000000080c007c0c */ /* 0x000fda000bf06070 */
[----:B------:R-:W-:-:S05]  /*0540*/  @P0 VIADD R12, R12, -UR8 ;  /* 0x800000080c0c0c36 */ /* 0x000fca0008000000 */
[----:B------:R-:W-:-:S13]  /*0550*/  ISETP.GE.U32.AND P0, PT, R12, UR8, PT ;  /* 0x000000080c007c0c */ /* 0x000fda000bf06070 */
[----:B------:R-:W-:Y:S01]  /*0560*/  @P0 VIADD R12, R12, -UR8 ;  /* 0x800000080c0c0c36 */ /* 0x000fe20008000000 */
[----:B------:R-:W-:Y:S01]  /*0570*/  @!P1 LOP3.LUT R12, RZ, UR8, RZ, 0x33, !PT ;  /* 0x00000008ff0c9c12 */ /* 0x000fe2000f8e33ff */
[----:B------:R-:W-:Y:S06]  /*0580*/  BRA `(.L_x_6) ;  /* 0x00000000000c7947 */ /* 0x000fec0003800000 */
.L_x_5:
[----:B------:R-:W-:Y:S01]  /*0590*/  IMAD.MOV.U32 R0, RZ, RZ, R4 ;  /* 0x000000ffff007224 */ /* 0x000fe200078e0004 */
[----:B------:R-:W-:-:S07]  /*05a0*/  MOV R4, 0x5c0 ;  /* 0x000005c000047802 */ /* 0x000fce0000000f00 */
[----:B------:R-:W-:Y:S05]  /*05b0*/  CALL.REL.NOINC `($__internal_1_$__cuda_sm20_rem_u64) ;  /* 0x0000000800507944 */ /* 0x000fea0003c00000 */
.L_x_6:
[----:B------:R-:W-:Y:S05]  /*05c0*/  BSYNC.RECONVERGENT B1 ;  /* 0x0000000000017941 */ /* 0x000fea0003800200 */
.L_x_4:
[----:B------:R-:W0:Y:S01]  /*05d0*/  LDCU.64 UR8, c[0x0][0x398] ;  /* 0x00007300ff0877ac */ /* 0x000e220008000a00 */
[----:B------:R-:W-:Y:S01]  /*05e0*/  IMAD.MOV.U32 R10, RZ, RZ, 0x1 ;  /* 0x00000001ff0a7424 */ /* 0x000fe200078e00ff */
[----:B------:R-:W-:Y:S01]  /*05f0*/  MOV R14, R16 ;  /* 0x00000010000e7202 */ /* 0x000fe20000000f00 */
[----:B------:R-:W-:Y:S01]  /*0600*/  I2F.F64.U64 R6, R12 ;  /* 0x0000000c00067312 */ /* 0x000fe20000301800 */
[----:B------:R-:W-:Y:S07]  /*0610*/  BSSY.RECONVERGENT B1, `(.L_x_7) ;  /* 0x0000015000017945 */ /* 0x000fee0003800200 */
[----:B0-----:R-:W0:Y:S08]  /*0620*/  I2F.F64.U64 R8, UR8 ;  /* 0x0000000800087d12 */ /* 0x001e300008301800 */
[----:B0-----:R-:W0:Y:S02]  /*0630*/  MUFU.RCP64H R11, R9 ;  /* 0x00000009000b7308 */ /* 0x001e240000001800 */
[----:B0-----:R-:W-:-:S08]  /*0640*/  DFMA R4, -R8, R10, 1 ;  /* 0x3ff000000804742b */ /* 0x001fd0000000010a */
[----:B------:R-:W-:Y:S02]  /*0650*/  DFMA R18, R4, R4, R4 ;  /* 0x000000040412722b */ /* 0x000fe40000000004 */
[----:B------:R-:W0:Y:S06]  /*0660*/  I2F.F64.U64 R4, R14 ;  /* 0x0000000e00047312 */ /* 0x000e2c0000301800 */
[----:B------:R-:W-:-:S08]  /*0670*/  DFMA R18, R10, R18, R10 ;  /* 0x000000120a12722b */ /* 0x000fd0000000000a */
[----:B------:R-:W-:Y:S02]  /*0680*/  DFMA R10, -R8, R18, 1 ;  /* 0x3ff00000080a742b */ /* 0x000fe40000000112 */
[----:B0-----:R-:W-:-:S06]  /*0690*/  DFMA R6, R6, 1.84467440737095516160e+19, R4 ;  /* 0x43f000000606782b */ /* 0x001fcc0000000004 */
[----:B------:R-:W-:-:S04]  /*06a0*/  DFMA R10, R18, R10, R18 ;  /* 0x0000000a120a722b */ /* 0x000fc80000000012 */
[----:B------:R-:W-:-:S04]  /*06b0*/  FSETP.GEU.AND P1, PT, |R7|, 6.5827683646048100446e-37, PT ;  /* 0x036000000700780b */ /* 0x000fc80003f2e200 */
[----:B------:R-:W-:-:S08]  /*06c0*/  DMUL R4, R6, R10 ;  /* 0x0000000a06047228 */ /* 0x000fd00000000000 */
[----:B------:R-:W-:-:S08]  /*06d0*/  DFMA R18, -R8, R4, R6 ;  /* 0x000000040812722b */ /* 0x000fd00000000106 */
[----:B------:R-:W-:-:S10]  /*06e0*/  DFMA R4, R10, R18, R4 ;  /* 0x000000120a04722b */ /* 0x000fd40000000004 */
[----:B------:R-:W-:-:S05]  /*06f0*/  FFMA R0, RZ, R9, R5 ;  /* 0x00000009ff007223 */ /* 0x000fca0000000005 */
[----:B------:R-:W-:-:S13]  /*0700*/  FSETP.GT.AND P0, PT, |R0|, 1.469367938527859385e-39, PT ;  /* 0x001000000000780b */ /* 0x000fda0003f04200 */
[----:B------:R-:W-:Y:S05]  /*0710*/  @P0 BRA P1, `(.L_x_8) ;  /* 0x0000000000100947 */ /* 0x000fea0000800000 */
[----:B------:R-:W-:-:S07]  /*0720*/  MOV R0, 0x740 ;  /* 0x0000074000007802 */ /* 0x000fce0000000f00 */
[----:B------:R-:W-:Y:S05]  /*0730*/  CALL.REL.NOINC `($__internal_0_$__cuda_sm20_div_rn_f64_full) ;  /* 0x00000000007c7944 */ /* 0x000fea0003c00000 */
[----:B------:R-:W-:Y:S02]  /*0740*/  IMAD.MOV.U32 R4, RZ, RZ, R6 ;  /* 0x000000ffff047224 */ /* 0x000fe400078e0006 */
[----:B------:R-:W-:-:S07]  /*0750*/  IMAD.MOV.U32 R5, RZ, RZ, R7 ;  /* 0x000000ffff057224 */ /* 0x000fce00078e0007 */
.L_x_8:
[----:B------:R-:W-:Y:S05]  /*0760*/  BSYNC.RECONVERGENT B1 ;  /* 0x0000000000017941 */ /* 0x000fea0003800200 */
.L_x_7:
[----:B------:R-:W0:Y:S01]  /*0770*/  F2I.U64.F64.TRUNC R4, R4 ;  /* 0x0000000400047311 */ /* 0x000e22000030d800 */
[----:B------:R-:W1:Y:S01]  /*0780*/  LDC.64 R6, c[0x0][0x398] ;  /* 0x0000e600ff067b82 */ /* 0x000e620000000a00 */
[----:B------:R-:W-:Y:S01]  /*0790*/  IADD3 R8, P0, PT, R12, R16, RZ ;  /* 0x000000100c087210 */ /* 0x000fe20007f1e0ff */
[----:B------:R-:W-:Y:S04]  /*07a0*/  BSSY.RECONVERGENT B1, `(.L_x_3) ;  /* 0x0000012000017945 */ /* 0x000fe80003800200 */
[----:B------:R-:W-:Y:S01]  /*07b0*/  IMAD.X R9, R13, 0x1, R15, P0 ;  /* 0x000000010d097824 */ /* 0x000fe200000e060f */
[----:B0-----:R-:W-:-:S05]  /*07c0*/  IADD3 R11, P1, PT, RZ, -R4, RZ ;  /* 0x80000004ff0b7210 */ /* 0x001fca0007f3e0ff */
[----:B------:R-:W-:-:S04]  /*07d0*/  IMAD.X R17, RZ, RZ, ~R5, P1 ;  /* 0x000000ffff117224 */ /* 0x000fc800008e0e05 */
[-C--:B-1----:R-:W-:Y:S02]  /*07e0*/  IMAD R0, R17, R6.reuse, RZ ;  /* 0x0000000611007224 */ /* 0x082fe400078e02ff */
[----:B------:R-:W-:-:S04]  /*07f0*/  IMAD.WIDE.U32 R8, R11, R6, R8 ;  /* 0x000000060b087225 */ /* 0x000fc800078e0008 */
[----:B------:R-:W-:Y:S02]  /*0800*/  IMAD R13, R11, R7, R0 ;  /* 0x000000070b0d7224 */ /* 0x000fe400078e0200 */
[----:B------:R-:W-:Y:S02]  /*0810*/  IMAD.MOV.U32 R11, RZ, RZ, R8 ;  /* 0x000000ffff0b7224 */ /* 0x000fe400078e0008 */
[----:B------:R-:W-:-:S07]  /*0820*/  IMAD.IADD R10, R9, 0x1, R13 ;  /* 0x00000001090a7824 */ /* 0x000fce00078e020d */
.L_x_9:
[CC--:B------:R-:W-:Y:S01]  /*0830*/  ISETP.GE.U32.AND P0, PT, R11.reuse, R6.reuse, PT ;  /* 0x000000060b00720c */ /* 0x0c0fe20003f06070 */
[----:B------:R-:W-:Y:S01]  /*0840*/  IMAD.MOV.U32 R4, RZ, RZ, R11 ;  /* 0x000000ffff047224 */ /* 0x000fe200078e000b */
[----:B------:R-:W-:Y:S01]  /*0850*/  IADD3 R0, P1, PT, R11, -R6, RZ ;  /* 0x800000060b007210 */ /* 0x000fe20007f3e0ff */
[----:B------:R-:W-:Y:S01]  /*0860*/  IMAD.MOV.U32 R5, RZ, RZ, R10 ;  /* 0x000000ffff057224 */ /* 0x000fe200078e000a */
[CC--:B------:R-:W-:Y:S02]  /*0870*/  ISETP.GE.U32.AND.EX P0, PT, R10.reuse, R7.reuse, PT, P0 ;  /* 0x000000070a00720c */ /* 0x0c0fe40003f06100 */
[----:B------:R-:W-:Y:S01]  /*0880*/  IADD3.X R8, PT, PT, R10, ~R7, RZ, P1, !PT ;  /* 0x800000070a087210 */ /* 0x000fe20000ffe4ff */
[----:B------:R-:W-:-:S04]  /*0890*/  IMAD.MOV.U32 R11, RZ, RZ, R0 ;  /* 0x000000ffff0b7224 */ /* 0x000fc800078e0000 */
[----:B------:R-:W-:-:S06]  /*08a0*/  IMAD.MOV.U32 R10, RZ, RZ, R8 ;  /* 0x000000ffff0a7224 */ /* 0x000fcc00078e0008 */
[----:B------:R-:W-:Y:S05]  /*08b0*/  @P0 BRA `(.L_x_9) ;  /* 0xfffffffc00dc0947 */ /* 0x000fea000383ffff */
[----:B------:R-:W-:Y:S05]  /*08c0*/  BSYNC.RECONVERGENT B1 ;  /* 0x0000000000017941 */ /* 0x000fea0003800200 */
.L_x_3:
[----:B------:R-:W-:Y:S05]  /*08d0*/  BSYNC.RECONVERGENT B0 ;  /* 0x0000000000007941 */ /* 0x000fea0003800200 */
.L_x_0:
[----:B------:R-:W0:Y:S02]  /*08e0*/  LDCU.64 UR8, c[0x0][0x380] ;  /* 0x00007000ff0877ac */ /* 0x000e240008000a00 */
[----:B0-----:R-:W-:-:S04]  /*08f0*/  IADD3 R2, P0, PT, R2, UR8, RZ ;  /* 0x0000000802027c10 */ /* 0x001fc8000ff1e0ff */
[----:B------:R-:W-:-:S05]  /*0900*/  IADD3.X R3, PT, PT, R3, UR9, RZ, P0, !PT ;  /* 0x0000000903037c10 */ /* 0x000fca00087fe4ff */
[----:B------:R-:W-:Y:S01]  /*0910*/  STG.E.64 desc[UR6][R2.64], R4 ;  /* 0x0000000402007986 */ /* 0x000fe2000c101b06 */
[----:B------:R-:W-:Y:S05]  /*0920*/  EXIT ;  /* 0x000000000000794d */ /* 0x000fea0003800000 */
        .weak           $__internal_0_$__cuda_sm20_div_rn_f64_full
        .type           $__internal_0_$__cuda_sm20_div_rn_f64_full,@function
        .size           $__internal_0_$__cuda_sm20_div_rn_f64_full,($__internal_1_$__cuda_sm20_rem_u64 - $__internal_0_$__cuda_sm20_div_rn_f64_full)
$__internal_0_$__cuda_sm20_div_rn_f64_full:
[C---:B------:R-:W-:Y:S01]  /*0930*/  FSETP.GEU.AND P0, PT, |R9|.reuse, 1.469367938527859385e-39, PT ;  /* 0x001000000900780b */ /* 0x040fe20003f0e200 */
[----:B------:R-:W-:Y:S01]  /*0940*/  IMAD.MOV.U32 R20, RZ, RZ, 0x1 ;  /* 0x00000001ff147424 */ /* 0x000fe200078e00ff */
[----:B------:R-:W-:Y:S01]  /*0950*/  LOP3.LUT R10, R9, 0x800fffff, RZ, 0xc0, !PT ;  /* 0x800fffff090a7812 */ /* 0x000fe200078ec0ff */
[----:B------:R-:W-:Y:S01]  /*0960*/  BSSY.RECONVERGENT B2, `(.L_x_10) ;  /* 0x0000054000027945 */ /* 0x000fe20003800200 */
[C---:B------:R-:W-:Y:S02]  /*0970*/  FSETP.GEU.AND P2, PT, |R7|.reuse, 1.469367938527859385e-39, PT ;  /* 0x001000000700780b */ /* 0x040fe40003f4e200 */
[----:B------:R-:W-:Y:S01]  /*0980*/  LOP3.LUT R11, R10, 0x3ff00000, RZ, 0xfc, !PT ;  /* 0x3ff000000a0b7812 */ /* 0x000fe200078efcff */
[----:B------:R-:W-:Y:S01]  /*0990*/  IMAD.MOV.U32 R10, RZ, RZ, R8 ;  /* 0x000000ffff0a7224 */ /* 0x000fe200078e0008 */
[----:B------:R-:W-:Y:S02]  /*09a0*/  LOP3.LUT R4, R7, 0x7ff00000, RZ, 0xc0, !PT ;  /* 0x7ff0000007047812 */ /* 0x000fe400078ec0ff */
[----:B------:R-:W-:-:S03]  /*09b0*/  LOP3.LUT R27, R9, 0x7ff00000, RZ, 0xc0, !PT ;  /* 0x7ff00000091b7812 */ /* 0x000fc600078ec0ff */
[----:B------:R-:W-:Y:S01]  /*09c0*/  @!P0 DMUL R10, R8, 8.98846567431157953865e+307 ;  /* 0x7fe00000080a8828 */ /* 0x000fe20000000000 */
[C---:B------:R-:W-:Y:S01]  /*09d0*/  ISETP.GE.U32.AND P1, PT, R4.reuse, R27, PT ;  /* 0x0000001b0400720c */ /* 0x040fe20003f26070 */
[----:B------:R-:W-:Y:S02]  /*09e0*/  IMAD.MOV.U32 R26, RZ, RZ, R4 ;  /* 0x000000ffff1a7224 */ /* 0x000fe400078e0004 */
[----:B------:R-:W-:Y:S01]  /*09f0*/  @!P2 LOP3.LUT R5, R9, 0x7ff00000, RZ, 0xc0, !PT ;  /* 0x7ff000000905a812 */ /* 0x000fe200078ec0ff */
[----:B------:R-:W-:Y:S01]  /*0a00*/  @!P2 IMAD.MOV.U32 R22, RZ, RZ, RZ ;  /* 0x000000ffff16a224 */ /* 0x000fe200078e00ff */
[----:B------:R-:W0:Y:S02]  /*0a10*/  MUFU.RCP64H R21, R11 ;  /* 0x0000000b00157308 */ /* 0x000e240000001800 */
[----:B------:R-:W-:Y:S02]  /*0a20*/  @!P2 ISETP.GE.U32.AND P3, PT, R4, R5, PT ;  /* 0x000000050400a20c */ /* 0x000fe40003f66070 */
[----:B------:R-:W-:-:S02]  /*0a30*/  MOV R5, 0x1ca00000 ;  /* 0x1ca0000000057802 */ /* 0x000fc40000000f00 */
[----:B------:R-:W-:Y:S02]  /*0a40*/  @!P0 LOP3.LUT R27, R11, 0x7ff00000, RZ, 0xc0, !PT ;  /* 0x7ff000000b1b8812 */ /* 0x000fe400078ec0ff */
[----:B------:R-:W-:-:S03]  /*0a50*/  @!P2 SEL R23, R5, 0x63400000, !P3 ;  /* 0x634000000517a807 */ /* 0x000fc60005800000 */
[----:B------:R-:W-:Y:S01]  /*0a60*/  VIADD R28, R27, 0xffffffff ;  /* 0xffffffff1b1c7836 */ /* 0x000fe20000000000 */
[----:B------:R-:W-:-:S04]  /*0a70*/  @!P2 LOP3.LUT R23, R23, 0x80000000, R7, 0xf8, !PT ;  /* 0x800000001717a812 */ /* 0x000fc800078ef807 */
[----:B------:R-:W-:Y:S01]  /*0a80*/  @!P2 LOP3.LUT R23, R23, 0x100000, RZ, 0xfc, !PT ;  /* 0x001000001717a812 */ /* 0x000fe200078efcff */
[----:B0-----:R-:W-:-:S08]  /*0a90*/  DFMA R18, R20, -R10, 1 ;  /* 0x3ff000001412742b */ /* 0x001fd0000000080a */
[----:B------:R-:W-:-:S08]  /*0aa0*/  DFMA R18, R18, R18, R18 ;  /* 0x000000121212722b */ /* 0x000fd00000000012 */
[----:B------:R-:W-:Y:S01]  /*0ab0*/  DFMA R20, R20, R18, R20 ;  /* 0x000000121414722b */ /* 0x000fe20000000014 */
[----:B------:R-:W-:Y:S01]  /*0ac0*/  SEL R19, R5, 0x63400000, !P1 ;  /* 0x6340000005137807 */ /* 0x000fe20004800000 */
[----:B------:R-:W-:-:S03]  /*0ad0*/  IMAD.MOV.U32 R18, RZ, RZ, R6 ;  /* 0x000000ffff127224 */ /* 0x000fc600078e0006 */
[----:B------:R-:W-:-:S03]  /*0ae0*/  LOP3.LUT R19, R19, 0x800fffff, R7, 0xf8, !PT ;  /* 0x800fffff13137812 */ /* 0x000fc600078ef807 */
[----:B------:R-:W-:-:S03]  /*0af0*/  DFMA R24, R20, -R10, 1 ;  /* 0x3ff000001418742b */ /* 0x000fc6000000080a */
[----:B------:R-:W-:-:S05]  /*0b00*/  @!P2 DFMA R18, R18, 2, -R22 ;  /* 0x400000001212a82b */ /* 0x000fca0000000816 */
[----:B------:R-:W-:-:S05]  /*0b10*/  DFMA R24, R20, R24, R20 ;  /* 0x000000181418722b */ /* 0x000fca0000000014 */
[----:B------:R-:W-:-:S03]  /*0b20*/  @!P2 LOP3.LUT R26, R19, 0x7ff00000, RZ, 0xc0, !PT ;  /* 0x7ff00000131aa812 */ /* 0x000fc600078ec0ff */
[----:B------:R-:W-:Y:S02]  /*0b30*/  DMUL R20, R24, R18 ;  /* 0x0000001218147228 */ /* 0x000fe40000000000 */
[----:B------:R-:W-:-:S05]  /*0b40*/  VIADD R22, R26, 0xffffffff ;  /* 0xffffffff1a167836 */ /* 0x000fca0000000000 */
[----:B------:R-:W-:Y:S01]  /*0b50*/  ISETP.GT.U32.AND P0, PT, R22, 0x7feffffe, PT ;  /* 0x7feffffe1600780c */ /* 0x000fe20003f04070 */
[----:B------:R-:W-:-:S03]  /*0b60*/  DFMA R22, R20, -R10, R18 ;  /* 0x8000000a1416722b */ /* 0x000fc60000000012 */
[----:B------:R-:W-:-:S05]  /*0b70*/  ISETP.GT.U32.OR P0, PT, R28, 0x7feffffe, P0 ;  /* 0x7feffffe1c00780c */ /* 0x000fca0000704470 */
[----:B------:R-:W-:-:S08]  /*0b80*/  DFMA R22, R24, R22, R20 ;  /* 0x000000161816722b */ /* 0x000fd00000000014 */
[----:B------:R-:W-:Y:S05]  /*0b90*/  @P0 BRA `(.L_x_11) ;  /* 0x00000000006c0947 */ /* 0x000fea0003800000 */
[----:B------:R-:W-:Y:S01]  /*0ba0*/  LOP3.LUT R7, R9, 0x7ff00000, RZ, 0xc0, !PT ;  /* 0x7ff0000009077812 */ /* 0x000fe200078ec0ff */
[----:B------:R-:W-:-:S03]  /*0bb0*/  IMAD.MOV.U32 R20, RZ, RZ, RZ ;  /* 0x000000ffff147224 */ /* 0x000fc600078e00ff */
[CC--:B------:R-:W-:Y:S02]  /*0bc0*/  VIADDMNMX R6, R4.reuse, -R7.reuse, 0xb9600000, !PT ;  /* 0xb960000004067446 */ /* 0x0c0fe40007800907 */
[----:B------:R-:W-:Y:S02]  /*0bd0*/  ISETP.GE.U32.AND P0, PT, R4, R7, PT ;  /* 0x000000070400720c */ /* 0x000fe40003f06070 */
[----:B------:R-:W-:Y:S02]  /*0be0*/  VIMNMX R6, PT, PT, R6, 0x46a00000, PT ;  /* 0x46a0000006067848 */ /* 0x000fe40003fe0100 */
[----:B------:R-:W-:-:S05]  /*0bf0*/  SEL R5, R5, 0x63400000, !P0 ;  /* 0x6340000005057807 */ /* 0x000fca0004000000 */
[----:B------:R-:W-:-:S05]  /*0c00*/  IMAD.IADD R6, R6, 0x1, -R5 ;  /* 0x0000000106067824 */ /* 0x000fca00078e0a05 */
[----:B------:R-:W-:-:S06]  /*0c10*/  IADD3 R21, PT, PT, R6, 0x7fe00000, RZ ;  /* 0x7fe0000006157810 */ /* 0x000fcc0007ffe0ff */
[----:B------:R-:W-:-:S10]  /*0c20*/  DMUL R4, R22, R20 ;  /* 0x0000001416047228 */ /* 0x000fd40000000000 */
[----:B------:R-:W-:-:S13]  /*0c30*/  FSETP.GTU.AND P0, PT, |R5|, 1.469367938527859385e-39, PT ;  /* 0x001000000500780b */ /* 0x000fda0003f0c200 */
[----:B------:R-:W-:Y:S05]  /*0c40*/  @P0 BRA `(.L_x_12) ;  /* 0x0000000000940947 */ /* 0x000fea0003800000 */
[----:B------:R-:W-:Y:S01]  /*0c50*/  DFMA R10, R22, -R10, R18 ;  /* 0x8000000a160a722b */ /* 0x000fe20000000012 */
[----:B------:R-:W-:-:S09]  /*0c60*/  IMAD.MOV.U32 R20, RZ, RZ, RZ ;  /* 0x000000ffff147224 */ /* 0x000fd200078e00ff */
[C---:B------:R-:W-:Y:S02]  /*0c70*/  FSETP.NEU.AND P0, PT, R11.reuse, RZ, PT ;  /* 0x000000ff0b00720b */ /* 0x040fe40003f0d000 */
[----:B------:R-:W-:-:S04]  /*0c80*/  LOP3.LUT R7, R11, 0x80000000, R9, 0x48, !PT ;  /* 0x800000000b077812 */ /* 0x000fc800078e4809 */
[----:B------:R-:W-:-:S07]  /*0c90*/  LOP3.LUT R21, R7, R21, RZ, 0xfc, !PT ;  /* 0x0000001507157212 */ /* 0x000fce00078efcff */
[----:B------:R-:W-:Y:S05]  /*0ca0*/  @!P0 BRA `(.L_x_12) ;  /* 0x00000000007c8947 */ /* 0x000fea0003800000 */
[----:B------:R-:W-:Y:S01]  /*0cb0*/  IMAD.MOV R9, RZ, RZ, -R6 ;  /* 0x000000ffff097224 */ /* 0x000fe200078e0a06 */
[----:B------:R-:W-:Y:S01]  /*0cc0*/  DMUL.RP R20, R22, R20 ;  /* 0x0000001416147228 */ /* 0x000fe20000008000 */
[----:B------:R-:W-:-:S06]  /*0cd0*/  IMAD.MOV.U32 R8, RZ, RZ, RZ ;  /* 0x000000ffff087224 */ /* 0x000fcc00078e00ff */
[----:B------:R-:W-:-:S03]  /*0ce0*/  DFMA R8, R4, -R8, R22 ;  /* 0x800000080408722b */ /* 0x000fc60000000016 */
[----:B------:R-:W-:-:S03]  /*0cf0*/  LOP3.LUT R7, R21, R7, RZ, 0x3c, !PT ;  /* 0x0000000715077212 */ /* 0x000fc600078e3cff */
[----:B------:R-:W-:-:S04]  /*0d00*/  IADD3 R8, PT, PT, -R6, -0x43300000, RZ ;  /* 0xbcd0000006087810 */ /* 0x000fc80007ffe1ff */
[----:B------:R-:W-:-:S04]  /*0d10*/  FSETP.NEU.AND P0, PT, |R9|, R8, PT ;  /* 0x000000080900720b */ /* 0x000fc80003f0d200 */
[----:B------:R-:W-:Y:S02]  /*0d20*/  FSEL R4, R20, R4, !P0 ;  /* 0x0000000414047208 */ /* 0x000fe40004000000 */
[----:B------:R-:W-:Y:S01]  /*0d30*/  FSEL R5, R7, R5, !P0 ;  /* 0x0000000507057208 */ /* 0x000fe20004000000 */
[----:B------:R-:W-:Y:S06]  /*0d40*/  BRA `(.L_x_12) ;  /* 0x0000000000547947 */ /* 0x000fec0003800000 */
.L_x_11:
[----:B------:R-:W-:-:S14]  /*0d50*/  DSETP.NAN.AND P0, PT, R6, R6, PT ;  /* 0x000000060600722a */ /* 0x000fdc0003f08000 */
[----:B------:R-:W-:Y:S05]  /*0d60*/  @P0 BRA `(.L_x_13) ;  /* 0x0000000000440947 */ /* 0x000fea0003800000 */
[----:B------:R-:W-:-:S14]  /*0d70*/  DSETP.NAN.AND P0, PT, R8, R8, PT ;  /* 0x000000080800722a */ /* 0x000fdc0003f08000 */
[----:B------:R-:W-:Y:S05]  /*0d80*/  @P0 BRA `(.L_x_14) ;  /* 0x0000000000300947 */ /* 0x000fea0003800000 */
[----:B------:R-:W-:Y:S01]  /*0d90*/  ISETP.NE.AND P0, PT, R26, R27, PT ;  /* 0x0000001b1a00720c */ /* 0x000fe20003f05270 */
[----:B------:R-:W-:Y:S02]  /*0da0*/  IMAD.MOV.U32 R4, RZ, RZ, 0x0 ;  /* 0x00000000ff047424 */ /* 0x000fe400078e00ff */
[----:B------:R-:W-:-:S10]  /*0db0*/  IMAD.MOV.U32 R5, RZ, RZ, -0x80000 ;  /* 0xfff80000ff057424 */ /* 0x000fd400078e00ff */
[----:B------:R-:W-:Y:S05]  /*0dc0*/  @!P0 BRA `(.L_x_12) ;  /* 0x0000000000348947 */ /* 0x000fea0003800000 */
[----:B------:R-:W-:Y:S02]  /*0dd0*/  ISETP.NE.AND P0, PT, R26, 0x7ff00000, PT ;  /* 0x7ff000001a00780c */ /* 0x000fe40003f05270 */
[----:B------:R-:W-:Y:S02]  /*0de0*/  LOP3.LUT R5, R7, 0x80000000, R9, 0x48, !PT ;  /* 0x8000000007057812 */ /* 0x000fe400078e4809 */
[----:B------:R-:W-:-:S13]  /*0df0*/  ISETP.EQ.OR P0, PT, R27, RZ, !P0 ;  /* 0x000000ff1b00720c */ /* 0x000fda0004702670 */
[----:B------:R-:W-:Y:S02]  /*0e00*/  @P0 LOP3.LUT R6, R5, 0x7ff00000, RZ, 0xfc, !PT ;  /* 0x7ff0000005060812 */ /* 0x000fe400078efcff */
[----:B------:R-:W-:Y:S01]  /*0e10*/  @!P0 MOV R4, RZ ;  /* 0x000000ff00048202 */ /* 0x000fe20000000f00 */
[----:B------:R-:W-:Y:S02]  /*0e20*/  @P0 IMAD.MOV.U32 R4, RZ, RZ, RZ ;  /* 0x000000ffff040224 */ /* 0x000fe400078e00ff */
[----:B------:R-:W-:Y:S01]  /*0e30*/  @P0 IMAD.MOV.U32 R5, RZ, RZ, R6 ;  /* 0x000000ffff050224 */ /* 0x000fe200078e0006 */
[----:B------:R-:W-:Y:S06]  /*0e40*/  BRA `(.L_x_12) ;  /* 0x0000000000147947 */ /* 0x000fec0003800000 */
.L_x_14:
[----:B------:R-:W-:Y:S01]  /*0e50*/  LOP3.LUT R5, R9, 0x80000, RZ, 0xfc, !PT ;  /* 0x0008000009057812 */ /* 0x000fe200078efcff */
[----:B------:R-:W-:Y:S01]  /*0e60*/  IMAD.MOV.U32 R4, RZ, RZ, R8 ;  /* 0x000000ffff047224 */ /* 0x000fe200078e0008 */
[----:B------:R-:W-:Y:S06]  /*0e70*/  BRA `(.L_x_12) ;  /* 0x0000000000087947 */ /* 0x000fec0003800000 */
.L_x_13:
[----:B------:R-:W-:Y:S01]  /*0e80*/  LOP3.LUT R5, R7, 0x80000, RZ, 0xfc, !PT ;  /* 0x0008000007057812 */ /* 0x000fe200078efcff */
[----:B------:R-:W-:-:S07]  /*0e90*/  IMAD.MOV.U32 R4, RZ, RZ, R6 ;  /* 0x000000ffff047224 */ /* 0x000fce00078e0006 */
.L_x_12:
[----:B------:R-:W-:Y:S05]  /*0ea0*/  BSYNC.RECONVERGENT B2 ;  /* 0x0000000000027941 */ /* 0x000fea0003800200 */
.L_x_10:
[----:B------:R-:W-:Y:S01]  /*0eb0*/  IMAD.MOV.U32 R6, RZ, RZ, R4 ;  /* 0x000000ffff067224 */ /* 0x000fe200078e0004 */
[----:B------:R-:W-:Y:S01]  /*0ec0*/  MOV R4, R0 ;  /* 0x0000000000047202 */ /* 0x000fe20000000f00 */
[----:B------:R-:W-:Y:S02]  /*0ed0*/  IMAD.MOV.U32 R7, RZ, RZ, R5 ;  /* 0x000000ffff077224 */ /* 0x000fe400078e0005 */
[----:B------:R-:W-:-:S04]  /*0ee0*/  IMAD.MOV.U32 R5, RZ, RZ, 0x0 ;  /* 0x00000000ff057424 */ /* 0x000fc800078e00ff */
[----:B------:R-:W-:Y:S05]  /*0ef0*/  RET.REL.NODEC R4 `(_Z15poly_mul_kernelPmPKmS1_mm) ;  /* 0xfffffff004407950 */ /* 0x000fea0003c3ffff */
        .weak           $__internal_1_$__cuda_sm20_rem_u64
        .type           $__internal_1_$__cuda_sm20_rem_u64,@function
        .size           $__internal_1_$__cuda_sm20_rem_u64,(.L_x_44 - $__internal_1_$__cuda_sm20_rem_u64)
$__internal_1_$__cuda_sm20_rem_u64:
[----:B------:R-:W0:Y:S08]  /*0f00*/  I2F.U64.RP R10, UR4 ;  /* 0x00000004000a7d12 */ /* 0x000e300008309000 */
[----:B0-----:R-:W0:Y:S02]  /*0f10*/  MUFU.RCP R10, R10 ;  /* 0x0000000a000a7308 */ /* 0x001e240000001000 */
[----:B0-----:R-:W-:-:S06]  /*0f20*/  VIADD R6, R10, 0x1ffffffe ;  /* 0x1ffffffe0a067836 */ /* 0x001fcc0000000000 */
[----:B------:R-:W0:Y:S02]  /*0f30*/  F2I.U64.TRUNC R6, R6 ;  /* 0x0000000600067311 */ /* 0x000e24000020d800 */
[----:B0-----:R-:W-:-:S04]  /*0f40*/  IMAD.WIDE.U32 R8, R6, UR4, RZ ;  /* 0x0000000406087c25 */ /* 0x001fc8000f8e00ff */
[----:B------:R-:W-:Y:S01]  /*0f50*/  IMAD R9, R6, UR5, R9 ;  /* 0x0000000506097c24 */ /* 0x000fe2000f8e0209 */
[----:B------:R-:W-:-:S03]  /*0f60*/  IADD3 R11, P0, PT, RZ, -R8, RZ ;  /* 0x80000008ff0b7210 */ /* 0x000fc60007f1e0ff */
[----:B------:R-:W-:Y:S02]  /*0f70*/  IMAD R9, R7, UR4, R9 ;  /* 0x0000000407097c24 */ /* 0x000fe4000f8e0209 */
[----:B------:R-:W-:-:S04]  /*0f80*/  IMAD.HI.U32 R8, R6, R11, RZ ;  /* 0x0000000b06087227 */ /* 0x000fc800078e00ff */
[----:B------:R-:W-:Y:S02]  /*0f90*/  IMAD.X R13, RZ, RZ, ~R9, P0 ;  /* 0x000000ffff0d7224 */ /* 0x000fe400000e0e09 */
[----:B------:R-:W-:Y:S02]  /*0fa0*/  IMAD.MOV.U32 R9, RZ, RZ, R6 ;  /* 0x000000ffff097224 */ /* 0x000fe400078e0006 */
[-C--:B------:R-:W-:Y:S02]  /*0fb0*/  IMAD R19, R7, R13.reuse, RZ ;  /* 0x0000000d07137224 */ /* 0x080fe400078e02ff */
[----:B------:R-:W-:-:S04]  /*0fc0*/  IMAD.WIDE.U32 R8, P0, R6, R13, R8 ;  /* 0x0000000d06087225 */ /* 0x000fc80007800008 */
[----:B------:R-:W-:-:S04]  /*0fd0*/  IMAD.HI.U32 R13, R7, R13, RZ ;  /* 0x0000000d070d7227 */ /* 0x000fc800078e00ff */
[----:B------:R-:W-:-:S05]  /*0fe0*/  IMAD.HI.U32 R8, P1, R7, R11, R8 ;  /* 0x0000000b07087227 */ /* 0x000fca0007820008 */
[----:B------:R-:W-:Y:S01]  /*0ff0*/  IADD3 R9, P2, PT, R19, R8, RZ ;  /* 0x0000000813097210 */ /* 0x000fe20007f5e0ff */
[----:B------:R-:W-:-:S04]  /*1000*/  IMAD.X R8, R13, 0x1, R7, P0 ;  /* 0x000000010d087824 */ /* 0x000fc800000e0607 */
[----:B------:R-:W-:Y:S01]  /*1010*/  IMAD.WIDE.U32 R6, R9, UR4, RZ ;  /* 0x0000000409067c25 */ /* 0x000fe2000f8e00ff */
[----:B------:R-:W-:-:S03]  /*1020*/  IADD3.X R11, PT, PT, RZ, RZ, R8, P2, P1 ;  /* 0x000000ffff0b7210 */ /* 0x000fc600017e2408 */
[----:B------:R-:W-:Y:S01]  /*1030*/  IMAD R8, R9, UR5, R7 ;  /* 0x0000000509087c24 */ /* 0x000fe2000f8e0207 */
[----:B------:R-:W-:-:S03]  /*1040*/  IADD3 R7, P0, PT, RZ, -R6, RZ ;  /* 0x80000006ff077210 */ /* 0x000fc60007f1e0ff */
[----:B------:R-:W-:Y:S02]  /*1050*/  IMAD R6, R11, UR4, R8 ;  /* 0x000000040b067c24 */ /* 0x000fe4000f8e0208 */
[----:B------:R-:W-:-:S04]  /*1060*/  IMAD.HI.U32 R8, R9, R7, RZ ;  /* 0x0000000709087227 */ /* 0x000fc800078e00ff */
[----:B------:R-:W-:-:S04]  /*1070*/  IMAD.X R6, RZ, RZ, ~R6, P0 ;  /* 0x000000ffff067224 */ /* 0x000fc800000e0e06 */
[----:B------:R-:W-:-:S04]  /*1080*/  IMAD.WIDE.U32 R8, P0, R9, R6, R8 ;  /* 0x0000000609087225 */ /* 0x000fc80007800008 */
[C---:B------:R-:W-:Y:S02]  /*1090*/  IMAD R10, R11.reuse, R6, RZ ;  /* 0x000000060b0a7224 */ /* 0x040fe400078e02ff */
[----:B------:R-:W-:-:S04]  /*10a0*/  IMAD.HI.U32 R9, P1, R11, R7, R8 ;  /* 0x000000070b097227 */ /* 0x000fc80007820008 */
[----:B------:R-:W-:Y:S01]  /*10b0*/  IMAD.HI.U32 R6, R11, R6, RZ ;  /* 0x000000060b067227 */ /* 0x000fe200078e00ff */
[----:B------:R-:W-:-:S03]  /*10c0*/  IADD3 R9, P2, PT, R10, R9, RZ ;  /* 0x000000090a097210 */ /* 0x000fc60007f5e0ff */
[----:B------:R-:W-:Y:S01]  /*10d0*/  IMAD.MOV.U32 R7, RZ, RZ, RZ ;  /* 0x000000ffff077224 */ /* 0x000fe200078e00ff */
[----:B------:R-:W-:Y:S01]  /*10e0*/  IADD3.X R11, PT, PT, R6, R11, RZ, P0, !PT ;  /* 0x0000000b060b7210 */ /* 0x000fe200007fe4ff */
[----:B------:R-:W-:-:S03]  /*10f0*/  IMAD.HI.U32 R6, R9, R0, RZ ;  /* 0x0000000009067227 */ /* 0x000fc600078e00ff */
[----:B------:R-:W-:Y:S01]  /*1100*/  IADD3.X R11, PT, PT, RZ, RZ, R11, P2, P1 ;  /* 0x000000ffff0b7210 */ /* 0x000fe200017e240b */
[----:B------:R-:W-:-:S04]  /*1110*/  IMAD.WIDE.U32 R6, R9, R5, R6 ;  /* 0x0000000509067225 */ /* 0x000fc800078e0006 */
[C---:B------:R-:W-:Y:S02]  /*1120*/  IMAD R9, R11.reuse, R5, RZ ;  /* 0x000000050b097224 */ /* 0x040fe400078e02ff */
[----:B------:R-:W-:-:S04]  /*1130*/  IMAD.HI.U32 R6, P0, R11, R0, R6 ;  /* 0x000000000b067227 */ /* 0x000fc80007800006 */
[----:B------:R-:W-:Y:S01]  /*1140*/  IMAD.HI.U32 R8, R11, R5, RZ ;  /* 0x000000050b087227 */ /* 0x000fe200078e00ff */
[----:B------:R-:W-:-:S03]  /*1150*/  IADD3 R9, P1, PT, R9, R6, RZ ;  /* 0x0000000609097210 */ /* 0x000fc60007f3e0ff */
[----:B------:R-:W-:Y:S02]  /*1160*/  IMAD.X R8, RZ, RZ, R8, P0 ;  /* 0x000000ffff087224 */ /* 0x000fe400000e0608 */
[----:B------:R-:W-:-:S04]  /*1170*/  IMAD.WIDE.U32 R6, R9, UR4, RZ ;  /* 0x0000000409067c25 */ /* 0x000fc8000f8e00ff */
[----:B------:R-:W-:Y:S01]  /*1180*/  IMAD.X R8, RZ, RZ, R8, P1 ;  /* 0x000000ffff087224 */ /* 0x000fe200008e0608 */
[----:B------:R-:W-:Y:S01]  /*1190*/  IADD3 R6, P1, PT, -R6, R0, RZ ;  /* 0x0000000006067210 */ /* 0x000fe20007f3e1ff */
[----:B------:R-:W-:-:S03]  /*11a0*/  IMAD R9, R9, UR5, R7 ;  /* 0x0000000509097c24 */ /* 0x000fc6000f8e0207 */
[----:B------:R-:W-:Y:S01]  /*11b0*/  ISETP.GE.U32.AND P0, PT, R6, UR4, PT ;  /* 0x0000000406007c0c */ /* 0x000fe2000bf06070 */
[----:B------:R-:W-:-:S04]  /*11c0*/  IMAD R8, R8, UR4, R9 ;  /* 0x0000000408087c24 */ /* 0x000fc8000f8e0209 */
[----:B------:R-:W-:Y:S01]  /*11d0*/  IMAD.X R7, R5, 0x1, ~R8, P1 ;  /* 0x0000000105077824 */ /* 0x000fe200008e0e08 */
[----:B------:R-:W-:-:S04]  /*11e0*/  IADD3 R5, P1, PT, R6, -UR4, RZ ;  /* 0x8000000406057c10 */ /* 0x000fc8000ff3e0ff */
[C---:B------:R-:W-:Y:S02]  /*11f0*/  ISETP.GE.U32.AND.EX P0, PT, R7.reuse, UR5, PT, P0 ;  /* 0x0000000507007c0c */ /* 0x040fe4000bf06100 */
[----:B------:R-:W-:Y:S02]  /*1200*/  IADD3.X R0, PT, PT, R7, ~UR5, RZ, P1, !PT ;  /* 0x8000000507007c10 */ /* 0x000fe40008ffe4ff */
[----:B------:R-:W-:Y:S02]  /*1210*/  SEL R5, R5, R6, P0 ;  /* 0x0000000605057207 */ /* 0x000fe40000000000 */
[----:B------:R-:W-:Y:S02]  /*1220*/  SEL R0, R0, R7, P0 ;  /* 0x0000000700007207 */ /* 0x000fe40000000000 */
[C---:B------:R-:W-:Y:S02]  /*1230*/  ISETP.GE.U32.AND P0, PT, R5.reuse, UR4, PT ;  /* 0x0000000405007c0c */ /* 0x040fe4000bf06070 */
[----:B------:R-:W-:-:S02]  /*1240*/  IADD3 R12, P2, PT, R5, -UR4, RZ ;  /* 0x80000004050c7c10 */ /* 0x000fc4000ff5e0ff */
[C---:B------:R-:W-:Y:S02]  /*1250*/  ISETP.GE.U32.AND.EX P0, PT, R0.reuse, UR5, PT, P0 ;  /* 0x0000000500007c0c */ /* 0x040fe4000bf06100 */
[----:B------:R-:W-:Y:S02]  /*1260*/  ISETP.NE.U32.AND P1, PT, RZ, UR4, PT ;  /* 0x00000004ff007c0c */ /* 0x000fe4000bf25070 */
[----:B------:R-:W-:Y:S02]  /*1270*/  IADD3.X R13, PT, PT, R0, ~UR5, RZ, P2, !PT ;  /* 0x80000005000d7c10 */ /* 0x000fe400097fe4ff */
[----:B------:R-:W-:Y:S01]  /*1280*/  SEL R12, R12, R5, P0 ;  /* 0x000000050c0c7207 */ /* 0x000fe20000000000 */
[----:B------:R-:W-:Y:S01]  /*1290*/  IMAD.MOV.U32 R5, RZ, RZ, 0x0 ;  /* 0x00000000ff057424 */ /* 0x000fe200078e00ff */
[----:B------:R-:W-:Y:S02]  /*12a0*/  ISETP.NE.AND.EX P1, PT, RZ, UR5, PT, P1 ;  /* 0x00000005ff007c0c */ /* 0x000fe4000bf25310 */
[----:B------:R-:W-:-:S02]  /*12b0*/  SEL R13, R13, R0, P0 ;  /* 0x000000000d0d7207 */ /* 0x000fc40000000000 */
[----:B------:R-:W-:Y:S02]  /*12c0*/  SEL R12, R12, 0xffffffff, P1 ;  /* 0xffffffff0c0c7807 */ /* 0x000fe40000800000 */
[----:B------:R-:W-:Y:S01]  /*12d0*/  SEL R13, R13, 0xffffffff, P1 ;  /* 0xffffffff0d0d7807 */ /* 0x000fe20000800000 */
[----:B------:R-:W-:Y:S06]  /*12e0*/  RET.REL.NODEC R4 `(_Z15poly_mul_kernelPmPKmS1_mm) ;  /* 0xffffffec04447950 */ /* 0x000fec0003c3ffff */
.L_x_15:
[----:B------:R-:W-:-:S00]  /*12f0*/  BRA `(.L_x_15) ;  /* 0xfffffffc00fc7947 */ /* 0x000fc0000383ffff */
[----:B------:R-:W-:-:S00]  /*1300*/  NOP ;  /* 0x0000000000007918 */ /* 0x000fc00000000000 */
[----:B------:R-:W-:-:S00]  /*1310*/  NOP ;  /* 0x0000000000007918 */ /* 0x000fc00000000000 */
[----:B------:R-:W-:-:S00]  /*1320*/  NOP ;  /* 0x0000000000007918 */ /* 0x000fc00000000000 */
[----:B------:R-:W-:-:S00]  /*1330*/  NOP ;  /* 0x0000000000007918 */ /* 0x000fc00000000000 */
[----:B------:R-:W-:-:S00]  /*1340*/  NOP ;  /* 0x0000000000007918 */ /* 0x000fc00000000000 */
[----:B------:R-:W-:-:S00]  /*1350*/  NOP ;  /* 0x0000000000007918 */ /* 0x000fc00000000000 */
[----:B------:R-:W-:-:S00]  /*1360*/  NOP ;  /* 0x0000000000007918 */ /* 0x000fc00000000000 */
[----:B------:R-:W-:-:S00]  /*1370*/  NOP ;  /* 0x0000000000007918 */ /* 0x000fc00000000000 */
.L_x_44:


//--------------------- .text._Z18bit_reverse_kernelPmi --------------------------
	.section	.text._Z18bit_reverse_kernelPmi,"ax",@progbits
	.align	128
        .global         _Z18bit_reverse_kernelPmi
        .type           _Z18bit_reverse_kernelPmi,@function
        .size           _Z18bit_reverse_kernelPmi,(.L_x_48 - _Z18bit_reverse_kernelPmi)
        .other          _Z18bit_reverse_kernelPmi,@"STO_CUDA_ENTRY STV_DEFAULT"
_Z18bit_reverse_kernelPmi:
.text._Z18bit_reverse_kernelPmi:
[----:B------:R-:W-:Y:S01]  /*0000*/  LDC R1, c[0x0][0x37c] ;  /* 0x0000df00ff017b82 */ /* 0x000fe20000000800 */
[----:B------:R-:W0:Y:S07]  /*0010*/  S2R R3, SR_TID.X ;  /* 0x0000000000037919 */ /* 0x000e2e0000002100 */
[----:B------:R-:W0:Y:S01]  /*0020*/  S2UR UR4, SR_CTAID.X ;  /* 0x00000000000479c3 */ /* 0x000e220000002500 */
[----:B------:R-:W1:Y:S07]  /*0030*/  LDCU UR6, c[0x0][0x388] ;  /* 0x00007100ff0677ac */ /* 0x000e6e0008000800 */
[----:B------:R-:W0:Y:S02]  /*0040*/  LDC R0, c[0x0][0x360] ;  /* 0x0000d800ff007b82 */ /* 0x000e240000000800 */
[----:B0-----:R-:W-:-:S05]  /*0050*/  IMAD R0, R0, UR4, R3 ;  /* 0x0000000400007c24 */ /* 0x001fca000f8e0203 */
[----:B-1----:R-:W-:-:S04]  /*0060*/  SHF.R.U64 R2, R0, UR6, RZ ;  /* 0x0000000600027c19 */ /* 0x002fc800080012ff */
[----:B------:R-:W-:-:S04]  /*0070*/  ISETP.NE.U32.AND P0, PT, R2, RZ, PT ;  /* 0x000000ff0200720c */ /* 0x000fc80003f05070 */
[----:B------:R-:W-:-:S13]  /*0080*/  ISETP.NE.AND.EX P0, PT, RZ, RZ, PT, P0 ;  /* 0x000000ffff00720c */ /* 0x000fda0003f05300 */
[----:B------:R-:W-:Y:S05]  /*0090*/  @P0 EXIT ;  /* 0x000000000000094d */ /* 0x000fea0003800000 */
[----:B------:R-:W-:Y:S01]  /*00a0*/  UISETP.GE.AND UP0, UPT, UR6, 0x1, UPT ;  /* 0x000000010600788c */ /* 0x000fe2000bf06270 */
[----:B------:R-:W-:-:S08]  /*00b0*/  CS2R R2, SRZ ;  /* 0x0000000000027805 */ /* 0x000fd0000001ff00 */
[----:B------:R-:W-:Y:S05]  /*00c0*/  BRA.U !UP0, `(.L_x_16) ;  /* 0x0000000908147547 */ /* 0x000fea000b800000 */
[----:B------:R-:W-:Y:S01]  /*00d0*/  UISETP.GE.U32.AND UP0, UPT, UR6, 0x4, UPT ;  /* 0x000000040600788c */ /* 0x000fe2000bf06070 */
[----:B------:R-:W-:Y:S01]  /*00e0*/  CS2R R2, SRZ ;  /* 0x0000000000027805 */ /* 0x000fe2000001ff00 */
[----:B------:R-:W-:Y:S01]  /*00f0*/  IMAD.MOV.U32 R7, RZ, RZ, R0 ;  /* 0x000000ffff077224 */ /* 0x000fe200078e0000 */
[----:B------:R-:W-:Y:S01]  /*0100*/  ULOP3.LUT UR4, UR6, 0x3, URZ, 0xc0, !UPT ;  /* 0x0000000306047892 */ /* 0x000fe2000f8ec0ff */
[----:B------:R-:W-:-:S05]  /*0110*/  IMAD.MOV.U32 R6, RZ, RZ, RZ ;  /* 0x000000ffff067224 */ /* 0x000fca00078e00ff */
[----:B------:R-:W-:Y:S06]  /*0120*/  BRA.U !UP0, `(.L_x_17) ;  /* 0x0000000508d07547 */ /* 0x000fec000b800000 */
[----:B------:R-:W-:Y:S01]  /*0130*/  ULOP3.LUT UR5, UR6, 0x7ffffffc, URZ, 0xc0, !UPT ;  /* 0x7ffffffc06057892 */ /* 0x000fe2000f8ec0ff */
[----:B------:R-:W-:Y:S01]  /*0140*/  CS2R R2, SRZ ;  /* 0x0000000000027805 */ /* 0x000fe2000001ff00 */
[----:B------:R-:W-:Y:S02]  /*0150*/  IMAD.MOV.U32 R7, RZ, RZ, R0 ;  /* 0x000000ffff077224 */ /* 0x000fe400078e0000 */
[----:B------:R-:W-:Y:S01]  /*0160*/  UIADD3 UR5, UPT, UPT, -UR5, URZ, URZ ;  /* 0x000000ff05057290 */ /* 0x000fe2000fffe1ff */
[----:B------:R-:W-:-:S03]  /*0170*/  IMAD.MOV.U32 R6, RZ, RZ, RZ ;  /* 0x000000ffff067224 */ /* 0x000fc600078e00ff */
[----:B------:R-:W-:-:S09]  /*0180*/  UISETP.GE.AND UP0, UPT, UR5, URZ, UPT ;  /* 0x000000ff0500728c */ /* 0x000fd2000bf06270 */
[----:B------:R-:W-:Y:S05]  /*0190*/  BRA.U UP0, `(.L_x_18) ;  /* 0x0000000500747547 */ /* 0x000fea000b800000 */
[----:B------:R-:W-:Y:S02]  /*01a0*/  UIADD3 UR7, UPT, UPT, -UR5, URZ, URZ ;  /* 0x000000ff05077290 */ /* 0x000fe4000fffe1ff */
[----:B------:R-:W-:Y:S02]  /*01b0*/  UPLOP3.LUT UP0, UPT, UPT, UPT, UPT, 0x80, 0x8 ;  /* 0x000000000008789c */ /* 0x000fe40003f0f070 */
[----:B------:R-:W-:-:S09]  /*01c0*/  UISETP.GT.AND UP1, UPT, UR7, 0xc, UPT ;  /* 0x0000000c0700788c */ /* 0x000fd2000bf24270 */
[----:B------:R-:W-:Y:S05]  /*01d0*/  BRA.U !UP1, `(.L_x_19) ;  /* 0x0000000109e07547 */ /* 0x000fea000b800000 */
[----:B------:R-:W-:-:S11]  /*01e0*/  UPLOP3.LUT UP0, UPT, UPT, UPT, UPT, 0x40, 0x4 ;  /* 0x000000000004789c */ /* 0x000fd60003f0e870 */
.L_x_20:
[----:B------:R-:W-:Y:S01]  /*01f0*/  IMAD.SHL.U32 R4, R3, 0x8, RZ ;  /* 0x0000000803047824 */ /* 0x000fe200078e00ff */
[C-C-:B------:R-:W-:Y:S01]  /*0200*/  SHF.R.U64 R8, R7.reuse, 0x2, R6.reuse ;  /* 0x0000000207087819 */ /* 0x140fe20000001206 */
[C---:B------:R-:W-:Y:S01]  /*0210*/  IMAD.SHL.U32 R5, R7.reuse, 0x4, RZ ;  /* 0x0000000407057824 */ /* 0x040fe200078e00ff */
[C-C-:B------:R-:W-:Y:S01]  /*0220*/  SHF.R.U64 R9, R7.reuse, 0x3, R6.reuse ;  /* 0x0000000307097819 */ /* 0x140fe20000001206 */
[----:B------:R-:W-:Y:S01]  /*0230*/  UIADD3 UR5, UPT, UPT, UR5, 0x10, URZ ;  /* 0x0000001005057890 */ /* 0x000fe2000fffe0ff */
[--C-:B------:R-:W-:Y:S02]  /*0240*/  SHF.R.U64 R12, R7, 0x4, R6.reuse ;  /* 0x00000004070c7819 */ /* 0x100fe40000001206 */
[----:B------:R-:W-:Y:S01]  /*0250*/  LOP3.LUT R4, R4, 0x4, R5, 0xf8, !PT ;  /* 0x0000000404047812 */ /* 0x000fe200078ef805 */
[----:B------:R-:W-:Y:S01]  /*0260*/  UISETP.GE.AND UP1, UPT, UR5, -0xc, UPT ;  /* 0xfffffff40500788c */ /* 0x000fe2000bf26270 */
[----:B------:R-:W-:Y:S02]  /*0270*/  SHF.R.U32.HI R13, RZ, 0x4, R6 ;  /* 0x00000004ff0d7819 */ /* 0x000fe40000011606 */
[----:B------:R-:W-:-:S02]  /*0280*/  LOP3.LUT R5, R4, 0x2, R7, 0xf8, !PT ;  /* 0x0000000204057812 */ /* 0x000fc400078ef807 */
[C-C-:B------:R-:W-:Y:S02]  /*0290*/  SHF.R.U64 R6, R12.reuse, 0x2, R13.reuse ;  /* 0x000000020c067819 */ /* 0x140fe4000000120d */
[----:B------:R-:W-:Y:S01]  /*02a0*/  LOP3.LUT R5, R5, 0x1, R8, 0xf8, !PT ;  /* 0x0000000105057812 */ /* 0x000fe200078ef808 */
[C---:B------:R-:W-:Y:S01]  /*02b0*/  IMAD.SHL.U32 R8, R12.reuse, 0x4, RZ ;  /* 0x000000040c087824 */ /* 0x040fe200078e00ff */
[----:B------:R-:W-:-:S03]  /*02c0*/  SHF.R.U64 R7, R12, 0x3, R13 ;  /* 0x000000030c077819 */ /* 0x000fc6000000120d */
[----:B------:R-:W-:-:S05]  /*02d0*/  IMAD.SHL.U32 R4, R5, 0x2, RZ ;  /* 0x0000000205047824 */ /* 0x000fca00078e00ff */
[----:B------:R-:W-:Y:S02]  /*02e0*/  LOP3.LUT R4, R4, 0x1, R9, 0xf8, !PT ;  /* 0x0000000104047812 */ /* 0x000fe400078ef809 */
[----:B------:R-:W-:-:S03]  /*02f0*/  SHF.R.U64 R9, R12, 0x4, R13 ;  /* 0x000000040c097819 */ /* 0x000fc6000000120d */
[----:B------:R-:W-:-:S05]  /*0300*/  IMAD.SHL.U32 R11, R4, 0x8, RZ ;  /* 0x00000008040b7824 */ /* 0x000fca00078e00ff */
[----:B------:R-:W-:-:S04]  /*0310*/  LOP3.LUT R11, R11, 0x4, R8, 0xf8, !PT ;  /* 0x000000040b0b7812 */ /* 0x000fc800078ef808 */
[----:B------:R-:W-:Y:S02]  /*0320*/  LOP3.LUT R11, R11, 0x2, R12, 0xf8, !PT ;  /* 0x000000020b0b7812 */ /* 0x000fe400078ef80c */
[----:B------:R-:W-:Y:S02]  /*0330*/  SHF.L.U64.HI R12, R3, 0x3, R2 ;  /* 0x00000003030c7819 */ /* 0x000fe40000010202 */
[----:B------:R-:W-:Y:S02]  /*0340*/  LOP3.LUT R11, R11, 0x1, R6, 0xf8, !PT ;  /* 0x000000010b0b7812 */ /* 0x000fe400078ef806 */
[----:B------:R-:W-:Y:S02]  /*0350*/  SHF.R.U32.HI R6, RZ, 0x4, R13 ;  /* 0x00000004ff067819 */ /* 0x000fe4000001160d */
[----:B------:R-:W-:Y:S01]  /*0360*/  SHF.L.U64.HI R13, R5, 0x1, R12 ;  /* 0x00000001050d7819 */ /* 0x000fe2000001020c */
[----:B------:R-:W-:Y:S01]  /*0370*/  IMAD.SHL.U32 R10, R11, 0x2, RZ ;  /* 0x000000020b0a7824 */ /* 0x000fe200078e00ff */
[----:B------:R-:W-:-:S02]  /*0380*/  SHF.R.U64 R3, R9, 0x3, R6 ;  /* 0x0000000309037819 */ /* 0x000fc40000001206 */
[----:B------:R-:W-:Y:S02]  /*0390*/  SHF.L.U64.HI R4, R4, 0x3, R13 ;  /* 0x0000000304047819 */ /* 0x000fe4000001020d */
[----:B------:R-:W-:Y:S01]  /*03a0*/  LOP3.LUT R10, R10, 0x1, R7, 0xf8, !PT ;  /* 0x000000010a0a7812 */ /* 0x000fe200078ef807 */
[----:B------:R-:W-:-:S04]  /*03b0*/  IMAD.SHL.U32 R7, R9, 0x4, RZ ;  /* 0x0000000409077824 */ /* 0x000fc800078e00ff */
[----:B------:R-:W-:-:S05]  /*03c0*/  IMAD.SHL.U32 R8, R10, 0x8, RZ ;  /* 0x000000080a087824 */ /* 0x000fca00078e00ff */
[----:B------:R-:W-:Y:S02]  /*03d0*/  LOP3.LUT R8, R8, 0x4, R7, 0xf8, !PT ;  /* 0x0000000408087812 */ /* 0x000fe400078ef807 */
[----:B------:R-:W-:Y:S02]  /*03e0*/  SHF.R.U64 R7, R9, 0x2, R6 ;  /* 0x0000000209077819 */ /* 0x000fe40000001206 */
[----:B------:R-:W-:-:S04]  /*03f0*/  LOP3.LUT R8, R8, 0x2, R9, 0xf8, !PT ;  /* 0x0000000208087812 */ /* 0x000fc800078ef809 */
[----:B------:R-:W-:Y:S02]  /*0400*/  LOP3.LUT R8, R8, 0x1, R7, 0xf8, !PT ;  /* 0x0000000108087812 */ /* 0x000fe400078ef807 */
[--C-:B------:R-:W-:Y:S02]  /*0410*/  SHF.R.U64 R7, R9, 0x4, R6.reuse ;  /* 0x0000000409077819 */ /* 0x100fe40000001206 */
[----:B------:R-:W-:Y:S01]  /*0420*/  SHF.R.U32.HI R6, RZ, 0x4, R6 ;  /* 0x00000004ff067819 */ /* 0x000fe20000011606 */
[----:B------:R-:W-:Y:S01]  /*0430*/  IMAD.SHL.U32 R2, R8, 0x2, RZ ;  /* 0x0000000208027824 */ /* 0x000fe200078e00ff */
[----:B------:R-:W-:-:S04]  /*0440*/  SHF.L.U64.HI R9, R11, 0x1, R4 ;  /* 0x000000010b097819 */ /* 0x000fc80000010204 */
[----:B------:R-:W-:Y:S01]  /*0450*/  LOP3.LUT R5, R2, 0x1, R3, 0xf8, !PT ;  /* 0x0000000102057812 */ /* 0x000fe200078ef803 */
[----:B------:R-:W-:Y:S01]  /*0460*/  IMAD.SHL.U32 R3, R7, 0x4, RZ ;  /* 0x0000000407037824 */ /* 0x000fe200078e00ff */
[----:B------:R-:W-:-:S03]  /*0470*/  SHF.L.U64.HI R9, R10, 0x3, R9 ;  /* 0x000000030a097819 */ /* 0x000fc60000010209 */
[----:B------:R-:W-:Y:S01]  /*0480*/  IMAD.SHL.U32 R2, R5, 0x8, RZ ;  /* 0x0000000805027824 */ /* 0x000fe200078e00ff */
[----:B------:R-:W-:-:S04]  /*0490*/  SHF.L.U64.HI R4, R8, 0x1, R9 ;  /* 0x0000000108047819 */ /* 0x000fc80000010209 */
[----:B------:R-:W-:Y:S02]  /*04a0*/  LOP3.LUT R2, R2, 0x4, R3, 0xf8, !PT ;  /* 0x0000000402027812 */ /* 0x000fe400078ef803 */
[----:B------:R-:W-:Y:S02]  /*04b0*/  SHF.R.U64 R3, R7, 0x2, R6 ;  /* 0x0000000207037819 */ /* 0x000fe40000001206 */
[----:B------:R-:W-:Y:S02]  /*04c0*/  LOP3.LUT R2, R2, 0x2, R7, 0xf8, !PT ;  /* 0x0000000202027812 */ /* 0x000fe400078ef807 */
[----:B------:R-:W-:Y:S02]  /*04d0*/  SHF.L.U64.HI R5, R5, 0x3, R4 ;  /* 0x0000000305057819 */ /* 0x000fe40000010204 */
[----:B------:R-:W-:Y:S02]  /*04e0*/  LOP3.LUT R2, R2, 0x1, R3, 0xf8, !PT ;  /* 0x0000000102027812 */ /* 0x000fe400078ef803 */
[----:B------:R-:W-:-:S02]  /*04f0*/  SHF.R.U64 R4, R7, 0x3, R6 ;  /* 0x0000000307047819 */ /* 0x000fc40000001206 */
[--C-:B------:R-:W-:Y:S01]  /*0500*/  SHF.R.U64 R7, R7, 0x4, R6.reuse ;  /* 0x0000000407077819 */ /* 0x100fe20000001206 */
[C---:B------:R-:W-:Y:S01]  /*0510*/  IMAD.SHL.U32 R3, R2.reuse, 0x2, RZ ;  /* 0x0000000202037824 */ /* 0x040fe200078e00ff */
[----:B------:R-:W-:Y:S02]  /*0520*/  SHF.L.U64.HI R2, R2, 0x1, R5 ;  /* 0x0000000102027819 */ /* 0x000fe40000010205 */
[----:B------:R-:W-:Y:S02]  /*0530*/  SHF.R.U32.HI R6, RZ, 0x4, R6 ;  /* 0x00000004ff067819 */ /* 0x000fe40000011606 */
[----:B------:R-:W-:Y:S01]  /*0540*/  LOP3.LUT R3, R3, 0x1, R4, 0xf8, !PT ;  /* 0x0000000103037812 */ /* 0x000fe200078ef804 */
[----:B------:R-:W-:Y:S06]  /*0550*/  BRA.U !UP1, `(.L_x_20) ;  /* 0xfffffffd09247547 */ /* 0x000fec000b83ffff */
.L_x_19:
[----:B------:R-:W-:-:S04]  /*0560*/  UIADD3 UR7, UPT, UPT, -UR5, URZ, URZ ;  /* 0x000000ff05077290 */ /* 0x000fc8000fffe1ff */
[----:B------:R-:W-:-:S09]  /*0570*/  UISETP.GT.AND UP1, UPT, UR7, 0x4, UPT ;  /* 0x000000040700788c */ /* 0x000fd2000bf24270 */
[----:B------:R-:W-:Y:S05]  /*0580*/  BRA.U !UP1, `(.L_x_21) ;  /* 0x0000000109707547 */ /* 0x000fea000b800000 */
[----:B------:R-:W-:Y:S01]  /*0590*/  IMAD.SHL.U32 R4, R3, 0x8, RZ ;  /* 0x0000000803047824 */ /* 0x000fe200078e00ff */
[C---:B------:R-:W-:Y:S01]  /*05a0*/  SHF.R.U64 R8, R7.reuse, 0x2, R6 ;  /* 0x0000000207087819 */ /* 0x040fe20000001206 */
[----:B------:R-:W-:Y:S01]  /*05b0*/  IMAD.SHL.U32 R5, R7, 0x4, RZ ;  /* 0x0000000407057824 */ /* 0x000fe200078e00ff */
[----:B------:R-:W-:Y:S01]  /*05c0*/  SHF.L.U64.HI R10, R3, 0x3, R2 ;  /* 0x00000003030a7819 */ /* 0x000fe20000010202 */
[----:B------:R-:W-:Y:S02]  /*05d0*/  UIADD3 UR5, UPT, UPT, UR5, 0x8, URZ ;  /* 0x0000000805057890 */ /* 0x000fe4000fffe0ff */
[----:B------:R-:W-:Y:S01]  /*05e0*/  UPLOP3.LUT UP0, UPT, UPT, UPT, UPT, 0x40, 0x4 ;  /* 0x000000000004789c */ /* 0x000fe20003f0e870 */
[----:B------:R-:W-:Y:S02]  /*05f0*/  LOP3.LUT R4, R4, 0x4, R5, 0xf8, !PT ;  /* 0x0000000404047812 */ /* 0x000fe400078ef805 */
[----:B------:R-:W-:Y:S02]  /*0600*/  SHF.R.U64 R5, R7, 0x3, R6 ;  /* 0x0000000307057819 */ /* 0x000fe40000001206 */
[----:B------:R-:W-:-:S02]  /*0610*/  LOP3.LUT R9, R4, 0x2, R7, 0xf8, !PT ;  /* 0x0000000204097812 */ /* 0x000fc400078ef807 */
[----:B------:R-:W-:Y:S02]  /*0620*/  SHF.R.U64 R7, R7, 0x4, R6 ;  /* 0x0000000407077819 */ /* 0x000fe40000001206 */
[----:B------:R-:W-:Y:S02]  /*0630*/  LOP3.LUT R9, R9, 0x1, R8, 0xf8, !PT ;  /* 0x0000000109097812 */ /* 0x000fe400078ef808 */
[----:B------:R-:W-:-:S03]  /*0640*/  SHF.R.U32.HI R6, RZ, 0x4, R6 ;  /* 0x00000004ff067819 */ /* 0x000fc60000011606 */
[----:B------:R-:W-:Y:S01]  /*0650*/  IMAD.SHL.U32 R8, R9, 0x2, RZ ;  /* 0x0000000209087824 */ /* 0x000fe200078e00ff */
[----:B------:R-:W-:-:S04]  /*0660*/  SHF.R.U64 R3, R7, 0x2, R6 ;  /* 0x0000000207037819 */ /* 0x000fc80000001206 */
[----:B------:R-:W-:Y:S01]  /*0670*/  LOP3.LUT R8, R8, 0x1, R5, 0xf8, !PT ;  /* 0x0000000108087812 */ /* 0x000fe200078ef805 */
[----:B------:R-:W-:-:S04]  /*0680*/  IMAD.SHL.U32 R5, R7, 0x4, RZ ;  /* 0x0000000407057824 */ /* 0x000fc800078e00ff */
[----:B------:R-:W-:-:S05]  /*0690*/  IMAD.SHL.U32 R4, R8, 0x8, RZ ;  /* 0x0000000808047824 */ /* 0x000fca00078e00ff */
[----:B------:R-:W-:Y:S02]  /*06a0*/  LOP3.LUT R4, R4, 0x4, R5, 0xf8, !PT ;  /* 0x0000000404047812 */ /* 0x000fe400078ef805 */
[----:B------:R-:W-:Y:S02]  /*06b0*/  SHF.L.U64.HI R5, R9, 0x1, R10 ;  /* 0x0000000109057819 */ /* 0x000fe4000001020a */
        /* <DEDUP_REMOVED lines=8> */
[----:B------:R-:W-:-:S07]  /*0740*/  LOP3.LUT R3, R3, 0x1, R4, 0xf8, !PT ;  /* 0x0000000103037812 */ /* 0x000fce00078ef804 */
.L_x_21:
[----:B------:R-:W-:-:S09]  /*0750*/  UISETP.NE.OR UP0, UPT, UR5, URZ, UP0 ;  /* 0x000000ff0500728c */ /* 0x000fd20008705670 */
[----:B------:R-:W-:Y:S05]  /*0760*/  BRA.U !UP0, `(.L_x_17) ;  /* 0x0000000108407547 */ /* 0x000fea000b800000 */
.L_x_18:
[----:B------:R-:W-:Y:S01]  /*0770*/  IMAD.SHL.U32 R5, R3, 0x8, RZ ;  /* 0x0000000803057824 */ /* 0x000fe200078e00ff */
[----:B------:R-:W-:Y:S01]  /*0780*/  UIADD3 UR5, UPT, UPT, UR5, 0x4, URZ ;  /* 0x0000000405057890 */ /* 0x000fe2000fffe0ff */
[----:B------:R-:W-:Y:S01]  /*0790*/  IMAD.SHL.U32 R4, R7, 0x4, RZ ;  /* 0x0000000407047824 */ /* 0x000fe200078e00ff */
[----:B------:R-:W-:Y:S02]  /*07a0*/  SHF.L.U64.HI R2, R3, 0x3, R2 ;  /* 0x0000000303027819 */ /* 0x000fe40000010202 */
[----:B------:R-:W-:Y:S01]  /*07b0*/  UISETP.NE.AND UP0, UPT, UR5, URZ, UPT ;  /* 0x000000ff0500728c */ /* 0x000fe2000bf05270 */
[----:B------:R-:W-:Y:S02]  /*07c0*/  SHF.R.U64 R3, R7, 0x3, R6 ;  /* 0x0000000307037819 */ /* 0x000fe40000001206 */
[----:B------:R-:W-:Y:S02]  /*07d0*/  LOP3.LUT R8, R5, 0x4, R4, 0xf8, !PT ;  /* 0x0000000405087812 */ /* 0x000fe400078ef804 */
[----:B------:R-:W-:-:S02]  /*07e0*/  SHF.R.U64 R4, R7, 0x2, R6 ;  /* 0x0000000207047819 */ /* 0x000fc40000001206 */
[----:B------:R-:W-:Y:S02]  /*07f0*/  LOP3.LUT R5, R8, 0x2, R7, 0xf8, !PT ;  /* 0x0000000208057812 */ /* 0x000fe400078ef807 */
[----:B------:R-:W-:Y:S02]  /*0800*/  SHF.R.U64 R7, R7, 0x4, R6 ;  /* 0x0000000407077819 */ /* 0x000fe40000001206 */
[----:B------:R-:W-:Y:S02]  /*0810*/  LOP3.LUT R5, R5, 0x1, R4, 0xf8, !PT ;  /* 0x0000000105057812 */ /* 0x000fe400078ef804 */
[----:B------:R-:W-:Y:S02]  /*0820*/  SHF.R.U32.HI R6, RZ, 0x4, R6 ;  /* 0x00000004ff067819 */ /* 0x000fe40000011606 */
[C---:B------:R-:W-:Y:S01]  /*0830*/  SHF.L.U64.HI R2, R5.reuse, 0x1, R2 ;  /* 0x0000000105027819 */ /* 0x040fe20000010202 */
[----:B------:R-:W-:-:S05]  /*0840*/  IMAD.SHL.U32 R4, R5, 0x2, RZ ;  /* 0x0000000205047824 */ /* 0x000fca00078e00ff */
[----:B------:R-:W-:Y:S01]  /*0850*/  LOP3.LUT R3, R4, 0x1, R3, 0xf8, !PT ;  /* 0x0000000104037812 */ /* 0x000fe200078ef803 */
[----:B------:R-:W-:Y:S06]  /*0860*/  BRA.U UP0, `(.L_x_18) ;  /* 0xfffffffd00c07547 */ /* 0x000fec000b83ffff */
.L_x_17:
[----:B------:R-:W-:-:S09]  /*0870*/  UISETP.NE.AND UP0, UPT, UR4, URZ, UPT ;  /* 0x000000ff0400728c */ /* 0x000fd2000bf05270 */
[----:B------:R-:W-:Y:S05]  /*0880*/  BRA.U !UP0, `(.L_x_16) ;  /* 0x0000000108247547 */ /* 0x000fea000b800000 */
[----:B------:R-:W-:-:S12]  /*0890*/  UIADD3 UR4, UPT, UPT, -UR4, URZ, URZ ;  /* 0x000000ff04047290 */ /* 0x000fd8000fffe1ff */
.L_x_22:
[----:B------:R-:W-:Y:S01]  /*08a0*/  UIADD3 UR4, UPT, UPT, UR4, 0x1, URZ ;  /* 0x0000000104047890 */ /* 0x000fe2000fffe0ff */
[C---:B------:R-:W-:Y:S01]  /*08b0*/  IMAD.SHL.U32 R4, R3.reuse, 0x2, RZ ;  /* 0x0000000203047824 */ /* 0x040fe200078e00ff */
[----:B------:R-:W-:Y:S02]  /*08c0*/  SHF.L.U64.HI R2, R3, 0x1, R2 ;  /* 0x0000000103027819 */ /* 0x000fe40000010202 */
[----:B------:R-:W-:Y:S02]  /*08d0*/  UISETP.NE.AND UP0, UPT, UR4, URZ, UPT ;  /* 0x000000ff0400728c */ /* 0x000fe4000bf05270 */
[----:B------:R-:W-:Y:S02]  /*08e0*/  LOP3.LUT R3, R4, 0x1, R7, 0xf8, !PT ;  /* 0x0000000104037812 */ /* 0x000fe400078ef807 */
[--C-:B------:R-:W-:Y:S02]  /*08f0*/  SHF.R.U64 R7, R7, 0x1, R6.reuse ;  /* 0x0000000107077819 */ /* 0x100fe40000001206 */
[----:B------:R-:W-:-:S03]  /*0900*/  SHF.R.U32.HI R6, RZ, 0x1, R6 ;  /* 0x00000001ff067819 */ /* 0x000fc60000011606 */
[----:B------:R-:W-:Y:S05]  /*0910*/  BRA.U UP0, `(.L_x_22) ;  /* 0xfffffffd00e07547 */ /* 0x000fea000b83ffff */
.L_x_16:
[----:B------:R-:W-:-:S04]  /*0920*/  ISETP.GT.U32.AND P0, PT, R3, R0, PT ;  /* 0x000000000300720c */ /* 0x000fc80003f04070 */
[----:B------:R-:W-:-:S13]  /*0930*/  ISETP.GT.U32.AND.EX P0, PT, R2, RZ, PT, P0 ;  /* 0x000000ff0200720c */ /* 0x000fda0003f04100 */
[----:B------:R-:W-:Y:S05]  /*0940*/  @!P0 EXIT ;  /* 0x000000000000894d */ /* 0x000fea0003800000 */
[----:B------:R-:W0:Y:S01]  /*0950*/  LDCU.64 UR6, c[0x0][0x380] ;  /* 0x00007000ff0677ac */ /* 0x000e220008000a00 */
[----:B------:R-:W1:Y:S01]  /*0960*/  LDCU.64 UR4, c[0x0][0x358] ;  /* 0x00006b00ff0477ac */ /* 0x000e620008000a00 */
[C---:B0-----:R-:W-:Y:S02]  /*0970*/  LEA R6, P1, R3.reuse, UR6, 0x3 ;  /* 0x0000000603067c11 */ /* 0x041fe4000f8218ff */
[C---:B------:R-:W-:Y:S02]  /*0980*/  LEA R4, P0, R0.reuse, UR6, 0x3 ;  /* 0x0000000600047c11 */ /* 0x040fe4000f8018ff */
[----:B------:R-:W-:Y:S02]  /*0990*/  LEA.HI.X R7, R3, UR7, R2, 0x3, P1 ;  /* 0x0000000703077c11 */ /* 0x000fe400088f1c02 */
[----:B------:R-:W-:-:S03]  /*09a0*/  LEA.HI.X R5, R0, UR7, RZ, 0x3, P0 ;  /* 0x0000000700057c11 */ /* 0x000fc600080f1cff */
[----:B-1----:R-:W2:Y:S04]  /*09b0*/  LDG.E.64 R8, desc[UR4][R6.64] ;  /* 0x0000000406087981 */ /* 0x002ea8000c1e1b00 */
[----:B------:R-:W3:Y:S04]  /*09c0*/  LDG.E.64 R2, desc[UR4][R4.64] ;  /* 0x0000000404027981 */ /* 0x000ee8000c1e1b00 */
[----:B--2---:R-:W-:Y:S04]  /*09d0*/  STG.E.64 desc[UR4][R4.64], R8 ;  /* 0x0000000804007986 */ /* 0x004fe8000c101b04 */
[----:B---3--:R-:W-:Y:S01]  /*09e0*/  STG.E.64 desc[UR4][R6.64], R2 ;  /* 0x0000000206007986 */ /* 0x008fe2000c101b04 */
[----:B------:R-:W-:Y:S05]  /*09f0*/  EXIT ;  /* 0x000000000000794d */ /* 0x000fea0003800000 */
.L_x_23:
        /* <DEDUP_REMOVED lines=16> */
.L_x_48:


//--------------------- .text._Z18ntt_forward_kernelPmPKmmii --------------------------
	.section	.text._Z18ntt_forward_kernelPmPKmmii,"ax",@progbits
	.align	128
        .global         _Z18ntt_forward_kernelPmPKmmii
        .type           _Z18ntt_forward_kernelPmPKmmii,@function
        .size           _Z18ntt_forward_kernelPmPKmmii,(.L_x_46 - _Z18ntt_forward_kernelPmPKmmii)
        .other          _Z18ntt_forward_kernelPmPKmmii,@"STO_CUDA_ENTRY STV_DEFAULT"
_Z18ntt_forward_kernelPmPKmmii:
.text._Z18ntt_forward_kernelPmPKmmii:
[----:B------:R-:W-:Y:S01]  /*0000*/  LDC R1, c[0x0][0x37c] ;  /* 0x0000df00ff017b82 */ /* 0x000fe20000000800 */
[----:B------:R-:W0:Y:S01]  /*0010*/  LDCU.64 UR8, c[0x0][0x398] ;  /* 0x00007300ff0877ac */ /* 0x000e220008000a00 */
[----:B------:R-:W1:Y:S06]  /*0020*/  S2R R0, SR_TID.X ;  /* 0x0000000000007919 */ /* 0x000e6c0000002100 */
[----:B------:R-:W1:Y:S01]  /*0030*/  S2UR UR7, SR_CTAID.X ;  /* 0x00000000000779c3 */ /* 0x000e620000002500 */
[----:B------:R-:W-:Y:S02]  /*0040*/  UMOV UR6, 0x1 ;  /* 0x0000000100067882 */ /* 0x000fe40000000000 */
[----:B------:R-:W-:-:S05]  /*0050*/  IMAD.U32 R7, RZ, RZ, UR6 ;  /* 0x00000006ff077e24 */ /* 0x000fca000f8e00ff */
[----:B------:R-:W1:Y:S01]  /*0060*/  LDC R5, c[0x0][0x360] ;  /* 0x0000d800ff057b82 */ /* 0x000e620000000800 */
[----:B0-----:R-:W-:Y:S02]  /*0070*/  USHF.L.U32 UR10, UR6, UR9, URZ ;  /* 0x00000009060a7299 */ /* 0x001fe400080006ff */
[----:B------:R-:W-:Y:S01]  /*0080*/  SHF.L.U64.HI R7, R7, UR9, RZ ;  /* 0x0000000907077c19 */ /* 0x000fe200080102ff */
[----:B------:R-:W-:Y:S02]  /*0090*/  USHF.L.U64.HI UR5, UR6, UR8, URZ ;  /* 0x0000000806057299 */ /* 0x000fe400080102ff */
[----:B------:R-:W-:Y:S01]  /*00a0*/  USHF.L.U32 UR4, UR6, UR8, URZ ;  /* 0x0000000806047299 */ /* 0x000fe200080006ff */
[----:B------:R-:W-:Y:S01]  /*00b0*/  SHF.R.U32.HI R10, RZ, 0x1, R7 ;  /* 0x00000001ff0a7819 */ /* 0x000fe20000011607 */
[----:B------:R-:W-:Y:S02]  /*00c0*/  IMAD.U32 R2, RZ, RZ, UR10 ;  /* 0x0000000aff027e24 */ /* 0x000fe4000f8e00ff */
[----:B------:R-:W-:-:S02]  /*00d0*/  USHF.R.U64 UR4, UR4, UR9, UR5 ;  /* 0x0000000904047299 */ /* 0x000fc40008001205 */
[----:B------:R-:W-:Y:S01]  /*00e0*/  USHF.R.U32.HI UR5, URZ, UR9, UR5 ;  /* 0x00000009ff057299 */ /* 0x000fe20008011605 */
[----:B------:R-:W-:-:S03]  /*00f0*/  SHF.R.U64 R7, R2, 0x1, R7 ;  /* 0x0000000102077819 */ /* 0x000fc60000001207 */
[----:B------:R-:W-:Y:S02]  /*0100*/  IMAD R4, R10, UR4, RZ ;  /* 0x000000040a047c24 */ /* 0x000fe4000f8e02ff */
[----:B-1----:R-:W-:Y:S02]  /*0110*/  IMAD R5, R5, UR7, R0 ;  /* 0x0000000705057c24 */ /* 0x002fe4000f8e0200 */
[----:B------:R-:W-:-:S04]  /*0120*/  IMAD.WIDE.U32 R2, R7, UR4, RZ ;  /* 0x0000000407027c25 */ /* 0x000fc8000f8e00ff */
[----:B------:R-:W-:Y:S01]  /*0130*/  IMAD R9, R7, UR5, R4 ;  /* 0x0000000507097c24 */ /* 0x000fe2000f8e0204 */
[----:B------:R-:W-:-:S03]  /*0140*/  ISETP.GT.U32.AND P0, PT, R2, R5, PT ;  /* 0x000000050200720c */ /* 0x000fc60003f04070 */
[----:B------:R-:W-:-:S05]  /*0150*/  IMAD.IADD R2, R3, 0x1, R9 ;  /* 0x0000000103027824 */ /* 0x000fca00078e0209 */
[----:B------:R-:W-:-:S13]  /*0160*/  ISETP.GT.U32.AND.EX P0, PT, R2, RZ, PT, P0 ;  /* 0x000000ff0200720c */ /* 0x000fda0003f04100 */
[----:B------:R-:W-:Y:S05]  /*0170*/  @!P0 EXIT ;  /* 0x000000000000894d */ /* 0x000fea0003800000 */
[----:B------:R-:W-:Y:S01]  /*0180*/  UIADD3 UR4, UPT, UPT, UR9, -0x1, URZ ;  /* 0xffffffff09047890 */ /* 0x000fe2000fffe0ff */
[----:B------:R-:W-:Y:S01]  /*0190*/  VIADD R0, R7, 0xffffffff ;  /* 0xffffffff07007836 */ /* 0x000fe20000000000 */
[----:B------:R-:W0:Y:S04]  /*01a0*/  LDCU.128 UR16, c[0x0][0x380] ;  /* 0x00007000ff1077ac */ /* 0x000e280008000c00 */
[----:B------:R-:W-:Y:S01]  /*01b0*/  SHF.R.U64 R2, R5, UR4, RZ ;  /* 0x0000000405027c19 */ /* 0x000fe200080012ff */
[----:B------:R-:W-:Y:S01]  /*01c0*/  USHF.L.U32 UR13, UR6, UR4, URZ ;  /* 0x00000004060d7299 */ /* 0x000fe200080006ff */
[----:B------:R-:W-:Y:S01]  /*01d0*/  LOP3.LUT R5, R0, R5, RZ, 0xc0, !PT ;  /* 0x0000000500057212 */ /* 0x000fe200078ec0ff */
[----:B------:R-:W-:Y:S01]  /*01e0*/  UMOV UR7, 0xffffffff ;  /* 0xffffffff00077882 */ /* 0x000fe20000000000 */
[----:B------:R-:W-:Y:S01]  /*01f0*/  SHF.L.U32 R4, R2, UR9, RZ ;  /* 0x0000000902047c19 */ /* 0x000fe200080006ff */
[----:B------:R-:W-:-:S02]  /*0200*/  USHF.L.U64.HI UR5, UR6, UR4, URZ ;  /* 0x0000000406057299 */ /* 0x000fc400080102ff */
[----:B------:R-:W-:Y:S01]  /*0210*/  IADD3 R0, P1, PT, R5, UR13, RZ ;  /* 0x0000000d05007c10 */ /* 0x000fe2000ff3e0ff */
[----:B------:R-:W-:Y:S01]  /*0220*/  USHF.L.U32 UR12, UR7, UR8, URZ ;  /* 0x00000008070c7299 */ /* 0x000fe200080006ff */
[----:B------:R-:W-:Y:S01]  /*0230*/  IADD3 R4, P0, PT, R4, R5, RZ ;  /* 0x0000000504047210 */ /* 0x000fe20007f1e0ff */
[----:B------:R-:W1:Y:S01]  /*0240*/  LDCU.64 UR10, c[0x0][0x358] ;  /* 0x00006b00ff0a77ac */ /* 0x000e620008000a00 */
[----:B------:R-:W-:Y:S01]  /*0250*/  SHF.L.U64.HI R5, R2, UR9, RZ ;  /* 0x0000000902057c19 */ /* 0x000fe200080102ff */
[----:B------:R-:W-:Y:S01]  /*0260*/  IMAD.X R3, RZ, RZ, UR5, P1 ;  /* 0x00000005ff037e24 */ /* 0x000fe200088e06ff */
[----:B------:R-:W-:Y:S01]  /*0270*/  USHF.L.U64.HI UR4, UR7, UR8, 0xffffffff ;  /* 0xffffffff07047499 */ /* 0x000fe20008010208 */
[----:B------:R-:W-:Y:S02]  /*0280*/  LOP3.LUT R0, R0, UR12, RZ, 0x30, !PT ;  /* 0x0000000c00007c12 */ /* 0x000fe4000f8e30ff */
[----:B------:R-:W-:Y:S01]  /*0290*/  IMAD.X R5, RZ, RZ, R5, P0 ;  /* 0x000000ffff057224 */ /* 0x000fe200000e0605 */
[----:B0-----:R-:W-:-:S02]  /*02a0*/  LEA R8, P1, R4, UR16, 0x3 ;  /* 0x0000001004087c11 */ /* 0x001fc4000f8218ff */
[----:B------:R-:W-:Y:S02]  /*02b0*/  LEA R2, P0, R0, UR18, 0x3 ;  /* 0x0000001200027c11 */ /* 0x000fe4000f8018ff */
[----:B------:R-:W-:Y:S02]  /*02c0*/  LOP3.LUT R3, R3, UR4, RZ, 0x30, !PT ;  /* 0x0000000403037c12 */ /* 0x000fe4000f8e30ff */
[----:B------:R-:W-:Y:S02]  /*02d0*/  LEA.HI.X R9, R4, UR17, R5, 0x3, P1 ;  /* 0x0000001104097c11 */ /* 0x000fe400088f1c05 */
[C---:B------:R-:W-:Y:S01]  /*02e0*/  LEA R6, P1, R7.reuse, R8, 0x3 ;  /* 0x0000000807067211 */ /* 0x040fe200078218ff */
[----:B------:R-:W0:Y:S01]  /*02f0*/  LDCU.64 UR4, c[0x0][0x390] ;  /* 0x00007200ff0477ac */ /* 0x000e220008000a00 */
[----:B------:R-:W-:Y:S01]  /*0300*/  LEA.HI.X R3, R0, UR19, R3, 0x3, P0 ;  /* 0x0000001300037c11 */ /* 0x000fe200080f1c03 */
[----:B-1----:R1:W5:Y:S01]  /*0310*/  LDG.E.64 R4, desc[UR10][R8.64] ;  /* 0x0000000a08047981 */ /* 0x002362000c1e1b00 */
[----:B------:R-:W-:-:S04]  /*0320*/  LEA.HI.X R7, R7, R9, R10, 0x3, P1 ;  /* 0x0000000907077211 */ /* 0x000fc800008f1c0a */
[----:B------:R-:W2:Y:S04]  /*0330*/  LDG.E.64 R2, desc[UR10][R2.64] ;  /* 0x0000000a02027981 */ /* 0x000ea8000c1e1b00 */
[----:B------:R-:W2:Y:S01]  /*0340*/  LDG.E.64 R14, desc[UR10][R6.64] ;  /* 0x0000000a060e7981 */ /* 0x000ea2000c1e1b00 */
[----:B------:R-:W-:Y:S01]  /*0350*/  BSSY.RECONVERGENT B0, `(.L_x_24) ;  /* 0x000007a000007945 */ /* 0x000fe20003800200 */
[----:B--2---:R-:W-:-:S04]  /*0360*/  IMAD.WIDE.U32 R10, R15, R2, RZ ;  /* 0x000000020f0a7225 */ /* 0x004fc800078e00ff */
[----:B------:R-:W-:-:S04]  /*0370*/  IMAD.WIDE.U32 R16, P0, R3, R14, R10 ;  /* 0x0000000e03107225 */ /* 0x000fc8000780000a */
[----:B------:R-:W-:-:S04]  /*0380*/  IMAD.WIDE.U32 R10, R14, R2, RZ ;  /* 0x000000020e0a7225 */ /* 0x000fc800078e00ff */
[----:B------:R-:W-:Y:S01]  /*0390*/  IMAD.X R19, RZ, RZ, RZ, P0 ;  /* 0x000000ffff137224 */ /* 0x000fe200000e06ff */
[----:B------:R-:W-:Y:S01]  /*03a0*/  IADD3 R13, P0, PT, R11, R16, RZ ;  /* 0x000000100b0d7210 */ /* 0x000fe20007f1e0ff */
[----:B------:R-:W-:-:S04]  /*03b0*/  IMAD.MOV.U32 R18, RZ, RZ, R17 ;  /* 0x000000ffff127224 */ /* 0x000fc800078e0011 */
[----:B------:R-:W-:-:S03]  /*03c0*/  IMAD.WIDE.U32.X R14, R3, R15, R18, P0 ;  /* 0x0000000f030e7225 */ /* 0x000fc600000e0412 */
[----:B------:R-:W-:-:S04]  /*03d0*/  ISETP.NE.U32.AND P0, PT, R14, RZ, PT ;  /* 0x000000ff0e00720c */ /* 0x000fc80003f05070 */
[----:B------:R-:W-:-:S13]  /*03e0*/  ISETP.NE.AND.EX P0, PT, R15, RZ, PT, P0 ;  /* 0x000000ff0f00720c */ /* 0x000fda0003f05300 */
[----:B01----:R-:W-:Y:S05]  /*03f0*/  @P0 BRA `(.L_x_25) ;  /* 0x0000000000800947 */ /* 0x003fea0003800000 */
        /* <DEDUP_REMOVED lines=21> */
[----:B------:R-:W-:Y:S01]  /*0550*/  @P0 VIADD R10, R10, -UR6 ;  /* 0x800000060a0a0c36 */ /* 0x000fe20008000000 */
[----:B------:R-:W-:-:S05]  /*0560*/  @!P1 LOP3.LUT R10, RZ, UR6, RZ, 0x33, !PT ;  /* 0x00000006ff0a9c12 */ /* 0x000fca000f8e33ff */
[----:B------:R-:W-:Y:S01]  /*0570*/  IMAD.MOV.U32 R2, RZ, RZ, R10 ;  /* 0x000000ffff027224 */ /* 0x000fe200078e000a */
[----:B------:R-:W-:Y:S06]  /*0580*/  BRA `(.L_x_27) ;  /* 0x0000000400587947 */ /* 0x000fec0003800000 */
.L_x_26:
[----:B------:R-:W-:Y:S01]  /*0590*/  IMAD.MOV.U32 R0, RZ, RZ, R10 ;  /* 0x000000ffff007224 */ /* 0x000fe200078e000a */
[----:B------:R-:W-:Y:S01]  /*05a0*/  MOV R14, 0x5d0 ;  /* 0x000005d0000e7802 */ /* 0x000fe20000000f00 */
[----:B------:R-:W-:-:S07]  /*05b0*/  IMAD.MOV.U32 R15, RZ, RZ, R13 ;  /* 0x000000ffff0f7224 */ /* 0x000fce00078e000d */
[----:B-----5:R-:W-:Y:S05]  /*05c0*/  CALL.REL.NOINC `($__internal_3_$__cuda_sm20_rem_u64) ;  /* 0x0000000c006c7944 */ /* 0x020fea0003c00000 */
[----:B------:R-:W-:Y:S01]  /*05d0*/  MOV R2, R0 ;  /* 0x0000000000027202 */ /* 0x000fe20000000f00 */
[----:B------:R-:W-:Y:S01]  /*05e0*/  IMAD.MOV.U32 R3, RZ, RZ, R17 ;  /* 0x000000ffff037224 */ /* 0x000fe200078e0011 */
[----:B------:R-:W-:Y:S06]  /*05f0*/  BRA `(.L_x_27) ;  /* 0x00000004003c7947 */ /* 0x000fec0003800000 */
.L_x_25:
[----:B------:R-:W0:Y:S01]  /*0600*/  LDCU UR6, c[0x0][0x394] ;  /* 0x00007280ff0677ac */ /* 0x000e220008000800 */
[----:B------:R-:W-:Y:S01]  /*0610*/  BSSY.RECONVERGENT B1, `(.L_x_28) ;  /* 0x000001d000017945 */ /* 0x000fe20003800200 */
[----:B0-----:R-:W-:-:S04]  /*0620*/  LOP3.LUT R0, R15, UR6, RZ, 0xfc, !PT ;  /* 0x000000060f007c12 */ /* 0x001fc8000f8efcff */
[----:B------:R-:W-:-:S13]  /*0630*/  ISETP.NE.U32.AND P0, PT, R0, RZ, PT ;  /* 0x000000ff0000720c */ /* 0x000fda0003f05070 */
[----:B------:R-:W-:Y:S05]  /*0640*/  @P0 BRA `(.L_x_29) ;  /* 0x0000000000500947 */ /* 0x000fea0003800000 */
[----:B------:R-:W0:Y:S02]  /*0650*/  LDCU UR6, c[0x0][0x390] ;  /* 0x00007200ff0677ac */ /* 0x000e240008000800 */
[----:B0-----:R-:W0:Y:S01]  /*0660*/  I2F.U32.RP R15, UR6 ;  /* 0x00000006000f7d06 */ /* 0x001e220008209000 */
[----:B------:R-:W-:-:S07]  /*0670*/  ISETP.NE.U32.AND P1, PT, RZ, UR6, PT ;  /* 0x00000006ff007c0c */ /* 0x000fce000bf25070 */
[----:B0-----:R-:W0:Y:S02]  /*0680*/  MUFU.RCP R15, R15 ;  /* 0x0000000f000f7308 */ /* 0x001e240000001000 */
[----:B0-----:R-:W-:Y:S02]  /*0690*/  VIADD R2, R15, 0xffffffe ;  /* 0x0ffffffe0f027836 */ /* 0x001fe40000000000 */
[----:B------:R-:W-:-:S04]  /*06a0*/  IMAD.MOV.U32 R15, RZ, RZ, RZ ;  /* 0x000000ffff0f7224 */ /* 0x000fc800078e00ff */
[----:B------:R0:W1:Y:S02]  /*06b0*/  F2I.FTZ.U32.TRUNC.NTZ R3, R2 ;  /* 0x0000000200037305 */ /* 0x000064000021f000 */
[----:B0-----:R-:W-:Y:S02]  /*06c0*/  IMAD.MOV.U32 R2, RZ, RZ, RZ ;  /* 0x000000ffff027224 */ /* 0x001fe400078e00ff */
[----:B-1----:R-:W-:-:S04]  /*06d0*/  IMAD.MOV R17, RZ, RZ, -R3 ;  /* 0x000000ffff117224 */ /* 0x002fc800078e0a03 */
        /* <DEDUP_REMOVED lines=11> */
.L_x_29:
[----:B------:R-:W-:Y:S02]  /*0790*/  MOV R0, R14 ;  /* 0x0000000e00007202 */ /* 0x000fe40000000f00 */
[----:B------:R-:W-:-:S07]  /*07a0*/  MOV R14, 0x7c0 ;  /* 0x000007c0000e7802 */ /* 0x000fce0000000f00 */
[----:B-----5:R-:W-:Y:S05]  /*07b0*/  CALL.REL.NOINC `($__internal_3_$__cuda_sm20_rem_u64) ;  /* 0x0000000800f07944 */ /* 0x020fea0003c00000 */
[----:B------:R-:W-:Y:S02]  /*07c0*/  IMAD.MOV.U32 R14, RZ, RZ, R0 ;  /* 0x000000ffff0e7224 */ /* 0x000fe400078e0000 */
[----:B------:R-:W-:-:S07]  /*07d0*/  IMAD.MOV.U32 R15, RZ, RZ, R17 ;  /* 0x000000ffff0f7224 */ /* 0x000fce00078e0011 */
.L_x_30:
[----:B------:R-:W-:Y:S05]  /*07e0*/  BSYNC.RECONVERGENT B1 ;  /* 0x0000000000017941 */ /* 0x000fea0003800200 */
.L_x_28:
[----:B------:R-:W0:Y:S01]  /*07f0*/  LDCU.64 UR6, c[0x0][0x390] ;  /* 0x00007200ff0677ac */ /* 0x000e220008000a00 */
[----:B------:R-:W-:Y:S01]  /*0800*/  IMAD.MOV.U32 R20, RZ, RZ, 0x1 ;  /* 0x00000001ff147424 */ /* 0x000fe200078e00ff */
[----:B------:R-:W-:Y:S01]  /*0810*/  I2F.F64.U64 R2, R14 ;  /* 0x0000000e00027312 */ /* 0x000fe20000301800 */
[----:B------:R-:W-:Y:S01]  /*0820*/  IMAD.MOV.U32 R12, RZ, RZ, R10 ;  /* 0x000000ffff0c7224 */ /* 0x000fe200078e000a */
[----:B------:R-:W-:Y:S06]  /*0830*/  BSSY.RECONVERGENT B1, `(.L_x_31) ;  /* 0x0000015000017945 */ /* 0x000fec0003800200 */
        /* <DEDUP_REMOVED lines=17> */
[----:B-----5:R-:W-:Y:S05]  /*0950*/  CALL.REL.NOINC `($__internal_2_$__cuda_sm20_div_rn_f64_full) ;  /* 0x0000000400147944 */ /* 0x020fea0003c00000 */
[----:B------:R-:W-:Y:S02]  /*0960*/  IMAD.MOV.U32 R2, RZ, RZ, R22 ;  /* 0x000000ffff027224 */ /* 0x000fe400078e0016 */
[----:B------:R-:W-:-:S07]  /*0970*/  IMAD.MOV.U32 R3, RZ, RZ, R23 ;  /* 0x000000ffff037224 */ /* 0x000fce00078e0017 */
.L_x_32:
[----:B------:R-:W-:Y:S05]  /*0980*/  BSYNC.RECONVERGENT B1 ;  /* 0x0000000000017941 */ /* 0x000fea0003800200 */
.L_x_31:
[----:B------:R-:W0:Y:S01]  /*0990*/  F2I.U64.F64.TRUNC R2, R2 ;  /* 0x0000000200027311 */ /* 0x000e22000030d800 */
[----:B------:R-:W1:Y:S01]  /*09a0*/  LDC.64 R16, c[0x0][0x390] ;  /* 0x0000e400ff107b82 */ /* 0x000e620000000a00 */
[----:B------:R-:W-:Y:S01]  /*09b0*/  IADD3 R10, P0, PT, R14, R10, RZ ;  /* 0x0000000a0e0a7210 */ /* 0x000fe20007f1e0ff */
[----:B------:R-:W-:Y:S03]  /*09c0*/  BSSY.RECONVERGENT B1, `(.L_x_27) ;  /* 0x0000012000017945 */ /* 0x000fe60003800200 */
[----:B------:R-:W-:Y:S02]  /*09d0*/  IADD3.X R11, PT, PT, R15, R13, RZ, P0, !PT ;  /* 0x0000000d0f0b7210 */ /* 0x000fe400007fe4ff */
[----:B0-----:R-:W-:-:S05]  /*09e0*/  IADD3 R19, P1, PT, RZ, -R2, RZ ;  /* 0x80000002ff137210 */ /* 0x001fca0007f3e0ff */
[----:B------:R-:W-:-:S04]  /*09f0*/  IMAD.X R21, RZ, RZ, ~R3, P1 ;  /* 0x000000ffff157224 */ /* 0x000fc800008e0e03 */
[-C--:B-1----:R-:W-:Y:S02]  /*0a00*/  IMAD R0, R21, R16.reuse, RZ ;  /* 0x0000001015007224 */ /* 0x082fe400078e02ff */
[----:B------:R-:W-:-:S04]  /*0a10*/  IMAD.WIDE.U32 R10, R19, R16, R10 ;  /* 0x00000010130a7225 */ /* 0x000fc800078e000a */
[----:B------:R-:W-:Y:S02]  /*0a20*/  IMAD R15, R19, R17, R0 ;  /* 0x00000011130f7224 */ /* 0x000fe400078e0200 */
[----:B------:R-:W-:Y:S02]  /*0a30*/  IMAD.MOV.U32 R13, RZ, RZ, R10 ;  /* 0x000000ffff0d7224 */ /* 0x000fe400078e000a */
[----:B------:R-:W-:-:S07]  /*0a40*/  IMAD.IADD R12, R11, 0x1, R15 ;  /* 0x000000010b0c7824 */ /* 0x000fce00078e020f */
.L_x_33:
[CC--:B------:R-:W-:Y:S01]  /*0a50*/  ISETP.GE.U32.AND P0, PT, R13.reuse, R16.reuse, PT ;  /* 0x000000100d00720c */ /* 0x0c0fe20003f06070 */
[----:B------:R-:W-:Y:S01]  /*0a60*/  IMAD.MOV.U32 R2, RZ, RZ, R13 ;  /* 0x000000ffff027224 */ /* 0x000fe200078e000d */
[----:B------:R-:W-:Y:S01]  /*0a70*/  IADD3 R0, P1, PT, R13, -R16, RZ ;  /* 0x800000100d007210 */ /* 0x000fe20007f3e0ff */
[----:B------:R-:W-:Y:S01]  /*0a80*/  IMAD.MOV.U32 R3, RZ, RZ, R12 ;  /* 0x000000ffff037224 */ /* 0x000fe200078e000c */
[----:B------:R-:W-:-:S03]  /*0a90*/  ISETP.GE.U32.AND.EX P0, PT, R12, R17, PT, P0 ;  /* 0x000000110c00720c */ /* 0x000fc60003f06100 */
[----:B------:R-:W-:Y:S02]  /*0aa0*/  IMAD.X R10, R12, 0x1, ~R17, P1 ;  /* 0x000000010c0a7824 */ /* 0x000fe400008e0e11 */
[----:B------:R-:W-:Y:S02]  /*0ab0*/  IMAD.MOV.U32 R13, RZ, RZ, R0 ;  /* 0x000000ffff0d7224 */ /* 0x000fe400078e0000 */
[----:B------:R-:W-:-:S06]  /*0ac0*/  IMAD.MOV.U32 R12, RZ, RZ, R10 ;  /* 0x000000ffff0c7224 */ /* 0x000fcc00078e000a */
[----:B------:R-:W-:Y:S05]  /*0ad0*/  @P0 BRA `(.L_x_33) ;  /* 0xfffffffc00dc0947 */ /* 0x000fea000383ffff */
[----:B------:R-:W-:Y:S05]  /*0ae0*/  BSYNC.RECONVERGENT B1 ;  /* 0x0000000000017941 */ /* 0x000fea0003800200 */
.L_x_27:
[----:B------:R-:W-:Y:S05]  /*0af0*/  BSYNC.RECONVERGENT B0 ;  /* 0x0000000000007941 */ /* 0x000fea0003800200 */
.L_x_24:
[----:B------:R-:W0:Y:S01]  /*0b00*/  LDCU UR6, c[0x0][0x394] ;  /* 0x00007280ff0677ac */ /* 0x000e220008000800 */
[----:B-----5:R-:W-:Y:S01]  /*0b10*/  IADD3 R13, P0, PT, R4, R2, RZ ;  /* 0x00000002040d7210 */ /* 0x020fe20007f1e0ff */
[----:B------:R-:W-:Y:S03]  /*0b20*/  BSSY.RECONVERGENT B0, `(.L_x_34) ;  /* 0x000001e000007945 */ /* 0x000fe60003800200 */
[----:B------:R-:W-:-:S04]  /*0b30*/  IADD3.X R15, PT, PT, R5, R3, RZ, P0, !PT ;  /* 0x00000003050f7210 */ /* 0x000fc800007fe4ff */
        /* <DEDUP_REMOVED lines=9> */
[----:B------:R-:W0:Y:S02]  /*0bd0*/  F2I.FTZ.U32.TRUNC.NTZ R11, R11 ;  /* 0x0000000b000b7305 */ /* 0x000e24000021f000 */
[----:B0-----:R-:W-:-:S04]  /*0be0*/  IMAD.MOV R15, RZ, RZ, -R11 ;  /* 0x000000ffff0f7224 */ /* 0x001fc800078e0a0b */
[----:B------:R-:W-:-:S04]  /*0bf0*/  IMAD R15, R15, UR6, RZ ;  /* 0x000000060f0f7c24 */ /* 0x000fc8000f8e02ff */
[----:B------:R-:W-:-:S04]  /*0c00*/  IMAD.HI.U32 R0, R11, R15, R10 ;  /* 0x0000000f0b007227 */ /* 0x000fc800078e000a */
[----:B------:R-:W-:Y:S02]  /*0c10*/  IMAD.MOV.U32 R11, RZ, RZ, RZ ;  /* 0x000000ffff0b7224 */ /* 0x000fe400078e00ff */
        /* <DEDUP_REMOVED lines=9> */
.L_x_35:
[----:B------:R-:W-:Y:S02]  /*0cb0*/  MOV R0, R13 ;  /* 0x0000000d00007202 */ /* 0x000fe40000000f00 */
[----:B------:R-:W-:-:S07]  /*0cc0*/  MOV R14, 0xce0 ;  /* 0x00000ce0000e7802 */ /* 0x000fce0000000f00 */
[----:B------:R-:W-:Y:S05]  /*0cd0*/  CALL.REL.NOINC `($__internal_3_$__cuda_sm20_rem_u64) ;  /* 0x0000000400a87944 */ /* 0x000fea0003c00000 */
[----:B------:R-:W-:Y:S02]  /*0ce0*/  IMAD.MOV.U32 R10, RZ, RZ, R0 ;  /* 0x000000ffff0a7224 */ /* 0x000fe400078e0000 */
[----:B------:R-:W-:-:S07]  /*0cf0*/  IMAD.MOV.U32 R11, RZ, RZ, R17 ;  /* 0x000000ffff0b7224 */ /* 0x000fce00078e0011 */
.L_x_36:
[----:B------:R-:W-:Y:S05]  /*0d00*/  BSYNC.RECONVERGENT B0 ;  /* 0x0000000000007941 */ /* 0x000fea0003800200 */
.L_x_34:
[----:B------:R-:W0:Y:S01]  /*0d10*/  LDC.64 R14, c[0x0][0x390] ;  /* 0x0000e400ff0e7b82 */ /* 0x000e220000000a00 */
[----:B------:R-:W-:Y:S01]  /*0d20*/  ISETP.GE.U32.AND P0, PT, R4, R2, PT ;  /* 0x000000020400720c */ /* 0x000fe20003f06070 */
[----:B------:R-:W-:Y:S03]  /*0d30*/  STG.E.64 desc[UR10][R8.64], R10 ;  /* 0x0000000a08007986 */ /* 0x000fe6000c101b0a */
[----:B------:R-:W-:-:S04]  /*0d40*/  ISETP.GE.U32.AND.EX P0, PT, R5, R3, PT, P0 ;  /* 0x000000030500720c */ /* 0x000fc80003f06100 */
[----:B0-----:R-:W-:Y:S02]  /*0d50*/  SEL R13, R14, RZ, !P0 ;  /* 0x000000ff0e0d7207 */ /* 0x001fe40004000000 */
[----:B------:R-:W-:Y:S02]  /*0d60*/  SEL R15, R15, RZ, !P0 ;  /* 0x000000ff0f0f7207 */ /* 0x000fe40004000000 */
[----:B------:R-:W-:-:S04]  /*0d70*/  IADD3 R2, P0, P1, R13, R4, -R2 ;  /* 0x000000040d027210 */ /* 0x000fc8000791e802 */
[----:B------:R-:W-:-:S05]  /*0d80*/  IADD3.X R3, PT, PT, R15, R5, ~R3, P0, P1 ;  /* 0x000000050f037210 */ /* 0x000fca00007e2c03 */
[----:B------:R-:W-:Y:S01]  /*0d90*/  STG.E.64 desc[UR10][R6.64], R2 ;  /* 0x0000000206007986 */ /* 0x000fe2000c101b0a */
[----:B------:R-:W-:Y:S05]  /*0da0*/  EXIT ;  /* 0x000000000000794d */ /* 0x000fea0003800000 */
        .weak           $__internal_2_$__cuda_sm20_div_rn_f64_full
        .type           $__internal_2_$__cuda_sm20_div_rn_f64_full,@function
        .size           $__internal_2_$__cuda_sm20_div_rn_f64_full,($__internal_3_$__cuda_sm20_rem_u64 - $__internal_2_$__cuda_sm20_div_rn_f64_full)
$__internal_2_$__cuda_sm20_div_rn_f64_full:
[----:B------:R-:W-:Y:S01]  /*0db0*/  IMAD.MOV.U32 R3, RZ, RZ, R25 ;  /* 0x000000ffff037224 */ /* 0x000fe200078e0019 */
[C---:B------:R-:W-:Y:S01]  /*0dc0*/  FSETP.GEU.AND P0, PT, |R17|.reuse, 1.469367938527859385e-39, PT ;  /* 0x001000001100780b */ /* 0x040fe20003f0e200 */
[----:B------:R-:W-:Y:S01]  /*0dd0*/  IMAD.MOV.U32 R23, RZ, RZ, 0x1ca00000 ;  /* 0x1ca00000ff177424 */ /* 0x000fe200078e00ff */
[----:B------:R-:W-:Y:S01]  /*0de0*/  LOP3.LUT R18, R17, 0x800fffff, RZ, 0xc0, !PT ;  /* 0x800fffff11127812 */ /* 0x000fe200078ec0ff */
[----:B------:R-:W-:Y:S01]  /*0df0*/  IMAD.MOV.U32 R2, RZ, RZ, R24 ;  /* 0x000000ffff027224 */ /* 0x000fe200078e0018 */
[C---:B------:R-:W-:Y:S01]  /*0e00*/  FSETP.GEU.AND P2, PT, |R3|.reuse, 1.469367938527859385e-39, PT ;  /* 0x001000000300780b */ /* 0x040fe20003f4e200 */
[----:B------:R-:W-:Y:S01]  /*0e10*/  IMAD.MOV.U32 R26, RZ, RZ, 0x1 ;  /* 0x00000001ff1a7424 */ /* 0x000fe200078e00ff */
[----:B------:R-:W-:Y:S01]  /*0e20*/  LOP3.LUT R19, R18, 0x3ff00000, RZ, 0xfc, !PT ;  /* 0x3ff0000012137812 */ /* 0x000fe200078efcff */
[----:B------:R-:W-:Y:S01]  /*0e30*/  IMAD.MOV.U32 R18, RZ, RZ, R16 ;  /* 0x000000ffff127224 */ /* 0x000fe200078e0010 */
[----:B------:R-:W-:Y:S01]  /*0e40*/  LOP3.LUT R22, R3, 0x7ff00000, RZ, 0xc0, !PT ;  /* 0x7ff0000003167812 */ /* 0x000fe200078ec0ff */
[----:B------:R-:W-:Y:S01]  /*0e50*/  IMAD.MOV.U32 R20, RZ, RZ, R2 ;  /* 0x000000ffff147224 */ /* 0x000fe200078e0002 */
[----:B------:R-:W-:Y:S01]  /*0e60*/  LOP3.LUT R25, R17, 0x7ff00000, RZ, 0xc0, !PT ;  /* 0x7ff0000011197812 */ /* 0x000fe200078ec0ff */
[----:B------:R-:W-:Y:S02]  /*0e70*/  BSSY.RECONVERGENT B2, `(.L_x_37) ;  /* 0x000004d000027945 */ /* 0x000fe40003800200 */
[----:B------:R-:W-:Y:S01]  /*0e80*/  @!P0 DMUL R18, R16, 8.98846567431157953865e+307 ;  /* 0x7fe0000010128828 */ /* 0x000fe20000000000 */
[----:B------:R-:W-:Y:S01]  /*0e90*/  ISETP.GE.U32.AND P1, PT, R22, R25, PT ;  /* 0x000000191600720c */ /* 0x000fe20003f26070 */
[----:B------:R-:W-:-:S02]  /*0ea0*/  IMAD.MOV.U32 R24, RZ, RZ, R22 ;  /* 0x000000ffff187224 */ /* 0x000fc400078e0016 */
[----:B------:R-:W-:Y:S02]  /*0eb0*/  @!P2 LOP3.LUT R21, R17, 0x7ff00000, RZ, 0xc0, !PT ;  /* 0x7ff000001115a812 */ /* 0x000fe400078ec0ff */
[----:B------:R-:W0:Y:S01]  /*0ec0*/  MUFU.RCP64H R27, R19 ;  /* 0x00000013001b7308 */ /* 0x000e220000001800 */
[----:B------:R-:W-:Y:S02]  /*0ed0*/  @!P2 MOV R28, RZ ;  /* 0x000000ff001ca202 */ /* 0x000fe40000000f00 */
[----:B------:R-:W-:Y:S02]  /*0ee0*/  @!P2 ISETP.GE.U32.AND P3, PT, R22, R21, PT ;  /* 0x000000151600a20c */ /* 0x000fe40003f66070 */
[C---:B------:R-:W-:Y:S02]  /*0ef0*/  SEL R21, R23.reuse, 0x63400000, !P1 ;  /* 0x6340000017157807 */ /* 0x040fe40004800000 */
[----:B------:R-:W-:Y:S02]  /*0f00*/  @!P2 SEL R29, R23, 0x63400000, !P3 ;  /* 0x63400000171da807 */ /* 0x000fe40005800000 */
[----:B------:R-:W-:-:S02]  /*0f10*/  LOP3.LUT R21, R21, 0x800fffff, R3, 0xf8, !PT ;  /* 0x800fffff15157812 */ /* 0x000fc400078ef803 */
[----:B------:R-:W-:Y:S02]  /*0f20*/  @!P2 LOP3.LUT R29, R29, 0x80000000, R3, 0xf8, !PT ;  /* 0x800000001d1da812 */ /* 0x000fe400078ef803 */
[----:B------:R-:W-:Y:S02]  /*0f30*/  @!P0 LOP3.LUT R25, R19, 0x7ff00000, RZ, 0xc0, !PT ;  /* 0x7ff0000013198812 */ /* 0x000fe400078ec0ff */
[----:B------:R-:W-:-:S06]  /*0f40*/  @!P2 LOP3.LUT R29, R29, 0x100000, RZ, 0xfc, !PT ;  /* 0x001000001d1da812 */ /* 0x000fcc00078efcff */
[----:B------:R-:W-:Y:S02]  /*0f50*/  @!P2 DFMA R20, R20, 2, -R28 ;  /* 0x400000001414a82b */ /* 0x000fe4000000081c */
[----:B0-----:R-:W-:-:S08]  /*0f60*/  DFMA R28, R26, -R18, 1 ;  /* 0x3ff000001a1c742b */ /* 0x001fd00000000812 */
[----:B------:R-:W-:Y:S01]  /*0f70*/  DFMA R28, R28, R28, R28 ;  /* 0x0000001c1c1c722b */ /* 0x000fe2000000001c */
[----:B------:R-:W-:-:S07]  /*0f80*/  @!P2 LOP3.LUT R24, R21, 0x7ff00000, RZ, 0xc0, !PT ;  /* 0x7ff000001518a812 */ /* 0x000fce00078ec0ff */
[----:B------:R-:W-:-:S08]  /*0f90*/  DFMA R28, R26, R28, R26 ;  /* 0x0000001c1a1c722b */ /* 0x000fd0000000001a */
[----:B------:R-:W-:-:S08]  /*0fa0*/  DFMA R26, R28, -R18, 1 ;  /* 0x3ff000001c1a742b */ /* 0x000fd00000000812 */
[----:B------:R-:W-:-:S08]  /*0fb0*/  DFMA R26, R28, R26, R28 ;  /* 0x0000001a1c1a722b */ /* 0x000fd0000000001c */
[----:B------:R-:W-:-:S08]  /*0fc0*/  DMUL R28, R26, R20 ;  /* 0x000000141a1c7228 */ /* 0x000fd00000000000 */
[----:B------:R-:W-:-:S08]  /*0fd0*/  DFMA R30, R28, -R18, R20 ;  /* 0x800000121c1e722b */ /* 0x000fd00000000014 */
[----:B------:R-:W-:Y:S01]  /*0fe0*/  DFMA R26, R26, R30, R28 ;  /* 0x0000001e1a1a722b */ /* 0x000fe2000000001c */
[----:B------:R-:W-:-:S05]  /*0ff0*/  VIADD R28, R24, 0xffffffff ;  /* 0xffffffff181c7836 */ /* 0x000fca0000000000 */
[----:B------:R-:W-:Y:S01]  /*1000*/  ISETP.GT.U32.AND P0, PT, R28, 0x7feffffe, PT ;  /* 0x7feffffe1c00780c */ /* 0x000fe20003f04070 */
[----:B------:R-:W-:-:S05]  /*1010*/  VIADD R28, R25, 0xffffffff ;  /* 0xffffffff191c7836 */ /* 0x000fca0000000000 */
[----:B------:R-:W-:-:S13]  /*1020*/  ISETP.GT.U32.OR P0, PT, R28, 0x7feffffe, P0 ;  /* 0x7feffffe1c00780c */ /* 0x000fda0000704470 */
[----:B------:R-:W-:Y:S05]  /*1030*/  @P0 BRA `(.L_x_38) ;  /* 0x00000000006c0947 */ /* 0x000fea0003800000 */
[----:B------:R-:W-:-:S04]  /*1040*/  LOP3.LUT R3, R17, 0x7ff00000, RZ, 0xc0, !PT ;  /* 0x7ff0000011037812 */ /* 0x000fc800078ec0ff */
[CC--:B------:R-:W-:Y:S02]  /*1050*/  VIADDMNMX R2, R22.reuse, -R3.reuse, 0xb9600000, !PT ;  /* 0xb960000016027446 */ /* 0x0c0fe40007800903 */
[----:B------:R-:W-:Y:S02]  /*1060*/  ISETP.GE.U32.AND P0, PT, R22, R3, PT ;  /* 0x000000031600720c */ /* 0x000fe40003f06070 */
[----:B------:R-:W-:Y:S02]  /*1070*/  VIMNMX R2, PT, PT, R2, 0x46a00000, PT ;  /* 0x46a0000002027848 */ /* 0x000fe40003fe0100 */
[----:B------:R-:W-:-:S05]  /*1080*/  SEL R23, R23, 0x63400000, !P0 ;  /* 0x6340000017177807 */ /* 0x000fca0004000000 */
[----:B------:R-:W-:Y:S02]  /*1090*/  IMAD.IADD R24, R2, 0x1, -R23 ;  /* 0x0000000102187824 */ /* 0x000fe400078e0a17 */
[----:B------:R-:W-:Y:S02]  /*10a0*/  IMAD.MOV.U32 R2, RZ, RZ, RZ ;  /* 0x000000ffff027224 */ /* 0x000fe400078e00ff */
[----:B------:R-:W-:-:S06]  /*10b0*/  VIADD R3, R24, 0x7fe00000 ;  /* 0x7fe0000018037836 */ /* 0x000fcc0000000000 */
[----:B------:R-:W-:-:S10]  /*10c0*/  DMUL R22, R26, R2 ;  /* 0x000000021a167228 */ /* 0x000fd40000000000 */
[----:B------:R-:W-:-:S13]  /*10d0*/  FSETP.GTU.AND P0, PT, |R23|, 1.469367938527859385e-39, PT ;  /* 0x001000001700780b */ /* 0x000fda0003f0c200 */
[----:B------:R-:W-:Y:S05]  /*10e0*/  @P0 BRA `(.L_x_39) ;  /* 0x0000000000940947 */ /* 0x000fea0003800000 */
[----:B------:R-:W-:Y:S01]  /*10f0*/  DFMA R18, R26, -R18, R20 ;  /* 0x800000121a12722b */ /* 0x000fe20000000014 */
[----:B------:R-:W-:-:S09]  /*1100*/  MOV R2, RZ ;  /* 0x000000ff00027202 */ /* 0x000fd20000000f00 */
        /* <DEDUP_REMOVED lines=14> */
.L_x_38:
        /* <DEDUP_REMOVED lines=11> */
[----:B------:R-:W-:Y:S01]  /*12a0*/  @P0 LOP3.LUT R2, R23, 0x7ff00000, RZ, 0xfc, !PT ;  /* 0x7ff0000017020812 */ /* 0x000fe200078efcff */
[----:B------:R-:W-:Y:S02]  /*12b0*/  @!P0 IMAD.MOV.U32 R22, RZ, RZ, RZ ;  /* 0x000000ffff168224 */ /* 0x000fe400078e00ff */
[----:B------:R-:W-:Y:S02]  /*12c0*/  @P0 IMAD.MOV.U32 R22, RZ, RZ, RZ ;  /* 0x000000ffff160224 */ /* 0x000fe400078e00ff */
[----:B------:R-:W-:Y:S01]  /*12d0*/  @P0 IMAD.MOV.U32 R23, RZ, RZ, R2 ;  /* 0x000000ffff170224 */ /* 0x000fe200078e0002 */
[----:B------:R-:W-:Y:S06]  /*12e0*/  BRA `(.L_x_39) ;  /* 0x0000000000147947 */ /* 0x000fec0003800000 */
.L_x_41:
[----:B------:R-:W-:Y:S02]  /*12f0*/  LOP3.LUT R23, R17, 0x80000, RZ, 0xfc, !PT ;  /* 0x0008000011177812 */ /* 0x000fe400078efcff */
[----:B------:R-:W-:Y:S01]  /*1300*/  MOV R22, R16 ;  /* 0x0000001000167202 */ /* 0x000fe20000000f00 */
[----:B------:R-:W-:Y:S06]  /*1310*/  BRA `(.L_x_39) ;  /* 0x0000000000087947 */ /* 0x000fec0003800000 */
.L_x_40:
[----:B------:R-:W-:Y:S01]  /*1320*/  LOP3.LUT R23, R3, 0x80000, RZ, 0xfc, !PT ;  /* 0x0008000003177812 */ /* 0x000fe200078efcff */
[----:B------:R-:W-:-:S07]  /*1330*/  IMAD.MOV.U32 R22, RZ, RZ, R2 ;  /* 0x000000ffff167224 */ /* 0x000fce00078e0002 */
.L_x_39:
[----:B------:R-:W-:Y:S05]  /*1340*/  BSYNC.RECONVERGENT B2 ;  /* 0x0000000000027941 */ /* 0x000fea0003800200 */
.L_x_37:
[----:B------:R-:W-:Y:S02]  /*1350*/  IMAD.MOV.U32 R2, RZ, RZ, R0 ;  /* 0x000000ffff027224 */ /* 0x000fe400078e0000 */
[----:B------:R-:W-:-:S04]  /*1360*/  IMAD.MOV.U32 R3, RZ, RZ, 0x0 ;  /* 0x00000000ff037424 */ /* 0x000fc800078e00ff */
[----:B------:R-:W-:Y:S05]  /*1370*/  RET.REL.NODEC R2 `(_Z18ntt_forward_kernelPmPKmmii) ;  /* 0xffffffec02207950 */ /* 0x000fea0003c3ffff */
        .weak           $__internal_3_$__cuda_sm20_rem_u64
        .type           $__internal_3_$__cuda_sm20_rem_u64,@function
        .size           $__internal_3_$__cuda_sm20_rem_u64,(.L_x_46 - $__internal_3_$__cuda_sm20_rem_u64)
$__internal_3_$__cuda_sm20_rem_u64:
        /* <DEDUP_REMOVED lines=22> */
[----:B------:R-:W-:-:S03]  /*14e0*/  IMAD.HI.U32 R18, R19, R17, RZ ;  /* 0x0000001113127227 */ /* 0x000fc600078e00ff */
[----:B------:R-:W-:-:S05]  /*14f0*/  IADD3.X R16, PT, PT, RZ, ~R16, RZ, P0, !PT ;  /* 0x80000010ff107210 */ /* 0x000fca00007fe4ff */
[----:B------:R-:W-:-:S04]  /*1500*/  IMAD.WIDE.U32 R18, P0, R19, R16, R18 ;  /* 0x0000001013127225 */ /* 0x000fc80007800012 */
[C---:B------:R-:W-:Y:S02]  /*1510*/  IMAD R20, R21.reuse, R16, RZ ;  /* 0x0000001015147224 */ /* 0x040fe400078e02ff */
[----:B------:R-:W-:-:S04]  /*1520*/  IMAD.HI.U32 R19, P1, R21, R17, R18 ;  /* 0x0000001115137227 */ /* 0x000fc80007820012 */
[----:B------:R-:W-:Y:S01]  /*1530*/  IMAD.HI.U32 R16, R21, R16, RZ ;  /* 0x0000001015107227 */ /* 0x000fe200078e00ff */
[----:B------:R-:W-:-:S03]  /*1540*/  IADD3 R19, P2, PT, R20, R19, RZ ;  /* 0x0000001314137210 */ /* 0x000fc60007f5e0ff */
[----:B------:R-:W-:Y:S02]  /*1550*/  IMAD.X R21, R16, 0x1, R21, P0 ;  /* 0x0000000110157824 */ /* 0x000fe400000e0615 */
[----:B------:R-:W-:-:S03]  /*1560*/  IMAD.HI.U32 R16, R19, R0, RZ ;  /* 0x0000000013107227 */ /* 0x000fc600078e00ff */
[----:B------:R-:W-:Y:S01]  /*1570*/  IADD3.X R21, PT, PT, RZ, RZ, R21, P2, P1 ;  /* 0x000000ffff157210 */ /* 0x000fe200017e2415 */
[----:B------:R-:W-:Y:S02]  /*1580*/  IMAD.MOV.U32 R17, RZ, RZ, RZ ;  /* 0x000000ffff117224 */ /* 0x000fe400078e00ff */
        /* <DEDUP_REMOVED lines=29> */
[----:B------:R-:W-:Y:S06]  /*1760*/  RET.REL.NODEC R14 `(_Z18ntt_forward_kernelPmPKmmii) ;  /* 0xffffffe80e247950 */ /* 0x000fec0003c3ffff */
.L_x_42:
        /* <DEDUP_REMOVED lines=9> */
.L_x_46:


//--------------------- .nv.shared.reserved.0     --------------------------
	.section	.nv.shared.reserved.0,"aw",@nobits
	.weak		__nv_reservedSMEM_offset_0_alias
	.size		__nv_reservedSMEM_offset_0_alias, 0, 64
	.other		__nv_reservedSMEM_offset_0_alias,@"STO_CUDA_RESERVED_SHARED STV_DEFAULT"
__nv_reservedSMEM_offset_0_alias:
	.zero		0
	.zero		64


//--------------------- .nv.constant0._Z15poly_mul_kernelPmPKmS1_mm --------------------------
	.section	.nv.constant0._Z15poly_mul_kernelPmPKmS1_mm,"a",@progbits
	.sectionflags	@""
	.align	4
.nv.constant0._Z15poly_mul_kernelPmPKmS1_mm:
	.zero		936


//--------------------- .nv.constant0._Z18bit_reverse_kernelPmi --------------------------
	.section	.nv.constant0._Z18bit_reverse_kernelPmi,"a",@progbits
	.sectionflags	@""
	.align	4
.nv.constant0._Z18bit_reverse_kernelPmi:
	.zero		908


//--------------------- .nv.constant0._Z18ntt_forward_kernelPmPKmmii --------------------------
	.section	.nv.constant0._Z18ntt_forward_kernelPmPKmmii,"a",@progbits
	.sectionflags	@""
	.align	4
.nv.constant0._Z18ntt_forward_kernelPmPKmmii:
	.zero		928


//--------------------- SYMBOLS --------------------------

	.type		.nv.reservedSmem.offset0,@object
	.size		.nv.reservedSmem.offset0,0x4
